//
// Generated by NVIDIA NVVM Compiler
//
// Compiler Build ID: CL-36424714
// Cuda compilation tools, release 13.0, V13.0.88
// Based on NVVM 20.0.0
//

.version 9.0
.target sm_100
.address_size 64

	// .globl	_Z12get_distancePKfS0_PfiS0_S0_i
.global .align 1 .b8 _ZN34_INTERNAL_02acc64a_4_k_cu_6376b39a4cuda3std3__45__cpo5beginE[1];
.global .align 1 .b8 _ZN34_INTERNAL_02acc64a_4_k_cu_6376b39a4cuda3std3__45__cpo3endE[1];
.global .align 1 .b8 _ZN34_INTERNAL_02acc64a_4_k_cu_6376b39a4cuda3std3__45__cpo6cbeginE[1];
.global .align 1 .b8 _ZN34_INTERNAL_02acc64a_4_k_cu_6376b39a4cuda3std3__45__cpo4cendE[1];
.global .align 1 .b8 _ZN34_INTERNAL_02acc64a_4_k_cu_6376b39a4cuda3std3__45__cpo6rbeginE[1];
.global .align 1 .b8 _ZN34_INTERNAL_02acc64a_4_k_cu_6376b39a4cuda3std3__45__cpo4rendE[1];
.global .align 1 .b8 _ZN34_INTERNAL_02acc64a_4_k_cu_6376b39a4cuda3std3__45__cpo7crbeginE[1];
.global .align 1 .b8 _ZN34_INTERNAL_02acc64a_4_k_cu_6376b39a4cuda3std3__45__cpo5crendE[1];
.global .align 1 .b8 _ZN34_INTERNAL_02acc64a_4_k_cu_6376b39a4cuda3std3__436_GLOBAL__N__02acc64a_4_k_cu_6376b39a6ignoreE[1];
.global .align 1 .b8 _ZN34_INTERNAL_02acc64a_4_k_cu_6376b39a4cuda3std3__419piecewise_constructE[1];
.global .align 1 .b8 _ZN34_INTERNAL_02acc64a_4_k_cu_6376b39a4cuda3std3__48in_placeE[1];
.global .align 1 .b8 _ZN34_INTERNAL_02acc64a_4_k_cu_6376b39a4cuda3std3__420unreachable_sentinelE[1];
.global .align 1 .b8 _ZN34_INTERNAL_02acc64a_4_k_cu_6376b39a4cuda3std3__47nulloptE[1];
.global .align 1 .b8 _ZN34_INTERNAL_02acc64a_4_k_cu_6376b39a4cuda3std3__48unexpectE[1];
.global .align 1 .b8 _ZN34_INTERNAL_02acc64a_4_k_cu_6376b39a4cuda3std6ranges3__45__cpo4swapE[1];
.global .align 1 .b8 _ZN34_INTERNAL_02acc64a_4_k_cu_6376b39a4cuda3std6ranges3__45__cpo9iter_moveE[1];
.global .align 1 .b8 _ZN34_INTERNAL_02acc64a_4_k_cu_6376b39a4cuda3std6ranges3__45__cpo5beginE[1];
.global .align 1 .b8 _ZN34_INTERNAL_02acc64a_4_k_cu_6376b39a4cuda3std6ranges3__45__cpo3endE[1];
.global .align 1 .b8 _ZN34_INTERNAL_02acc64a_4_k_cu_6376b39a4cuda3std6ranges3__45__cpo6cbeginE[1];
.global .align 1 .b8 _ZN34_INTERNAL_02acc64a_4_k_cu_6376b39a4cuda3std6ranges3__45__cpo4cendE[1];
.global .align 1 .b8 _ZN34_INTERNAL_02acc64a_4_k_cu_6376b39a4cuda3std6ranges3__45__cpo7advanceE[1];
.global .align 1 .b8 _ZN34_INTERNAL_02acc64a_4_k_cu_6376b39a4cuda3std6ranges3__45__cpo9iter_swapE[1];
.global .align 1 .b8 _ZN34_INTERNAL_02acc64a_4_k_cu_6376b39a4cuda3std6ranges3__45__cpo4nextE[1];
.global .align 1 .b8 _ZN34_INTERNAL_02acc64a_4_k_cu_6376b39a4cuda3std6ranges3__45__cpo4prevE[1];
.global .align 1 .b8 _ZN34_INTERNAL_02acc64a_4_k_cu_6376b39a4cuda3std6ranges3__45__cpo4dataE[1];
.global .align 1 .b8 _ZN34_INTERNAL_02acc64a_4_k_cu_6376b39a4cuda3std6ranges3__45__cpo5cdataE[1];
.global .align 1 .b8 _ZN34_INTERNAL_02acc64a_4_k_cu_6376b39a4cuda3std6ranges3__45__cpo4sizeE[1];
.global .align 1 .b8 _ZN34_INTERNAL_02acc64a_4_k_cu_6376b39a4cuda3std6ranges3__45__cpo5ssizeE[1];
.global .align 1 .b8 _ZN34_INTERNAL_02acc64a_4_k_cu_6376b39a4cuda3std6ranges3__45__cpo8distanceE[1];
.global .align 1 .b8 _ZN34_INTERNAL_02acc64a_4_k_cu_6376b39a6thrust24THRUST_300001_SM_1000_NS8cuda_cub3parE[1];
.global .align 1 .b8 _ZN34_INTERNAL_02acc64a_4_k_cu_6376b39a6thrust24THRUST_300001_SM_1000_NS8cuda_cub10par_nosyncE[1];
.global .align 1 .b8 _ZN34_INTERNAL_02acc64a_4_k_cu_6376b39a6thrust24THRUST_300001_SM_1000_NS6system6detail10sequential3seqE[1];
.global .align 1 .b8 _ZN34_INTERNAL_02acc64a_4_k_cu_6376b39a6thrust24THRUST_300001_SM_1000_NS12placeholders2_1E[1];
.global .align 1 .b8 _ZN34_INTERNAL_02acc64a_4_k_cu_6376b39a6thrust24THRUST_300001_SM_1000_NS12placeholders2_2E[1];
.global .align 1 .b8 _ZN34_INTERNAL_02acc64a_4_k_cu_6376b39a6thrust24THRUST_300001_SM_1000_NS12placeholders2_3E[1];
.global .align 1 .b8 _ZN34_INTERNAL_02acc64a_4_k_cu_6376b39a6thrust24THRUST_300001_SM_1000_NS12placeholders2_4E[1];
.global .align 1 .b8 _ZN34_INTERNAL_02acc64a_4_k_cu_6376b39a6thrust24THRUST_300001_SM_1000_NS12placeholders2_5E[1];
.global .align 1 .b8 _ZN34_INTERNAL_02acc64a_4_k_cu_6376b39a6thrust24THRUST_300001_SM_1000_NS12placeholders2_6E[1];
.global .align 1 .b8 _ZN34_INTERNAL_02acc64a_4_k_cu_6376b39a6thrust24THRUST_300001_SM_1000_NS12placeholders2_7E[1];
.global .align 1 .b8 _ZN34_INTERNAL_02acc64a_4_k_cu_6376b39a6thrust24THRUST_300001_SM_1000_NS12placeholders2_8E[1];
.global .align 1 .b8 _ZN34_INTERNAL_02acc64a_4_k_cu_6376b39a6thrust24THRUST_300001_SM_1000_NS12placeholders2_9E[1];
.global .align 1 .b8 _ZN34_INTERNAL_02acc64a_4_k_cu_6376b39a6thrust24THRUST_300001_SM_1000_NS12placeholders3_10E[1];
.global .align 1 .b8 _ZN34_INTERNAL_02acc64a_4_k_cu_6376b39a6thrust24THRUST_300001_SM_1000_NS3seqE[1];

.visible .entry _Z12get_distancePKfS0_PfiS0_S0_i(
	.param .u64 .ptr .align 1 _Z12get_distancePKfS0_PfiS0_S0_i_param_0,
	.param .u64 .ptr .align 1 _Z12get_distancePKfS0_PfiS0_S0_i_param_1,
	.param .u64 .ptr .align 1 _Z12get_distancePKfS0_PfiS0_S0_i_param_2,
	.param .u32 _Z12get_distancePKfS0_PfiS0_S0_i_param_3,
	.param .u64 .ptr .align 1 _Z12get_distancePKfS0_PfiS0_S0_i_param_4,
	.param .u64 .ptr .align 1 _Z12get_distancePKfS0_PfiS0_S0_i_param_5,
	.param .u32 _Z12get_distancePKfS0_PfiS0_S0_i_param_6
)
{
	.reg .pred 	%p<27>;
	.reg .b32 	%r<34>;
	.reg .b32 	%f<129>;
	.reg .b64 	%rd<35>;

	ld.param.u64 	%rd12, [_Z12get_distancePKfS0_PfiS0_S0_i_param_0];
	ld.param.u64 	%rd13, [_Z12get_distancePKfS0_PfiS0_S0_i_param_1];
	ld.param.u64 	%rd14, [_Z12get_distancePKfS0_PfiS0_S0_i_param_2];
	ld.param.u32 	%r20, [_Z12get_distancePKfS0_PfiS0_S0_i_param_3];
	ld.param.u64 	%rd15, [_Z12get_distancePKfS0_PfiS0_S0_i_param_4];
	ld.param.u64 	%rd16, [_Z12get_distancePKfS0_PfiS0_S0_i_param_5];
	ld.param.u32 	%r21, [_Z12get_distancePKfS0_PfiS0_S0_i_param_6];
	cvta.to.global.u64 	%rd1, %rd16;
	cvta.to.global.u64 	%rd2, %rd15;
	cvta.to.global.u64 	%rd3, %rd14;
	mov.u32 	%r22, %ctaid.x;
	mov.u32 	%r23, %ntid.x;
	mov.u32 	%r24, %tid.x;
	mad.lo.s32 	%r28, %r22, %r23, %r24;
	mov.u32 	%r25, %nctaid.x;
	mul.lo.s32 	%r2, %r23, %r25;
	setp.ge.s32 	%p1, %r28, %r20;
	@%p1 bra 	$L__BB0_16;
	setp.gt.s32 	%p2, %r21, 0;
	@%p2 bra 	$L__BB0_2;
	bra.uni 	$L__BB0_15;
$L__BB0_2:
	and.b32  	%r3, %r21, 7;
	add.s32 	%r4, %r3, -1;
	and.b32  	%r5, %r21, 3;
	and.b32  	%r6, %r21, 2147483640;
	and.b32  	%r7, %r21, 1;
	neg.s32 	%r8, %r6;
	cvta.to.global.u64 	%rd4, %rd12;
	cvta.to.global.u64 	%rd5, %rd13;
$L__BB0_3:
	setp.lt.u32 	%p4, %r21, 8;
	mul.wide.s32 	%rd19, %r28, 4;
	add.s64 	%rd20, %rd4, %rd19;
	ld.global.f32 	%f1, [%rd20];
	add.s64 	%rd21, %rd5, %rd19;
	ld.global.f32 	%f2, [%rd21];
	mov.f32 	%f128, 0f7F7FFFFF;
	mov.b32 	%r31, 0;
	@%p4 bra 	$L__BB0_6;
	add.s64 	%rd34, %rd2, 16;
	add.s64 	%rd33, %rd1, 16;
	mov.f32 	%f128, 0f7F7FFFFF;
	mov.u32 	%r29, %r8;
$L__BB0_5:
	.pragma "nounroll";
	ld.global.f32 	%f18, [%rd34+-16];
	ld.global.f32 	%f19, [%rd33+-16];
	sub.f32 	%f20, %f1, %f18;
	sub.f32 	%f21, %f2, %f19;
	mul.f32 	%f22, %f21, %f21;
	fma.rn.f32 	%f23, %f20, %f20, %f22;
	setp.lt.f32 	%p5, %f23, %f128;
	selp.f32 	%f24, %f23, %f128, %p5;
	ld.global.f32 	%f25, [%rd34+-12];
	ld.global.f32 	%f26, [%rd33+-12];
	sub.f32 	%f27, %f1, %f25;
	sub.f32 	%f28, %f2, %f26;
	mul.f32 	%f29, %f28, %f28;
	fma.rn.f32 	%f30, %f27, %f27, %f29;
	setp.lt.f32 	%p6, %f30, %f24;
	selp.f32 	%f31, %f30, %f24, %p6;
	ld.global.f32 	%f32, [%rd34+-8];
	ld.global.f32 	%f33, [%rd33+-8];
	sub.f32 	%f34, %f1, %f32;
	sub.f32 	%f35, %f2, %f33;
	mul.f32 	%f36, %f35, %f35;
	fma.rn.f32 	%f37, %f34, %f34, %f36;
	setp.lt.f32 	%p7, %f37, %f31;
	selp.f32 	%f38, %f37, %f31, %p7;
	ld.global.f32 	%f39, [%rd34+-4];
	ld.global.f32 	%f40, [%rd33+-4];
	sub.f32 	%f41, %f1, %f39;
	sub.f32 	%f42, %f2, %f40;
	mul.f32 	%f43, %f42, %f42;
	fma.rn.f32 	%f44, %f41, %f41, %f43;
	setp.lt.f32 	%p8, %f44, %f38;
	selp.f32 	%f45, %f44, %f38, %p8;
	ld.global.f32 	%f46, [%rd34];
	ld.global.f32 	%f47, [%rd33];
	sub.f32 	%f48, %f1, %f46;
	sub.f32 	%f49, %f2, %f47;
	mul.f32 	%f50, %f49, %f49;
	fma.rn.f32 	%f51, %f48, %f48, %f50;
	setp.lt.f32 	%p9, %f51, %f45;
	selp.f32 	%f52, %f51, %f45, %p9;
	ld.global.f32 	%f53, [%rd34+4];
	ld.global.f32 	%f54, [%rd33+4];
	sub.f32 	%f55, %f1, %f53;
	sub.f32 	%f56, %f2, %f54;
	mul.f32 	%f57, %f56, %f56;
	fma.rn.f32 	%f58, %f55, %f55, %f57;
	setp.lt.f32 	%p10, %f58, %f52;
	selp.f32 	%f59, %f58, %f52, %p10;
	ld.global.f32 	%f60, [%rd34+8];
	ld.global.f32 	%f61, [%rd33+8];
	sub.f32 	%f62, %f1, %f60;
	sub.f32 	%f63, %f2, %f61;
	mul.f32 	%f64, %f63, %f63;
	fma.rn.f32 	%f65, %f62, %f62, %f64;
	setp.lt.f32 	%p11, %f65, %f59;
	selp.f32 	%f66, %f65, %f59, %p11;
	ld.global.f32 	%f67, [%rd34+12];
	ld.global.f32 	%f68, [%rd33+12];
	sub.f32 	%f69, %f1, %f67;
	sub.f32 	%f70, %f2, %f68;
	mul.f32 	%f71, %f70, %f70;
	fma.rn.f32 	%f72, %f69, %f69, %f71;
	setp.lt.f32 	%p12, %f72, %f66;
	selp.f32 	%f128, %f72, %f66, %p12;
	add.s32 	%r29, %r29, 8;
	add.s64 	%rd34, %rd34, 32;
	add.s64 	%rd33, %rd33, 32;
	setp.ne.s32 	%p13, %r29, 0;
	mov.u32 	%r31, %r6;
	@%p13 bra 	$L__BB0_5;
$L__BB0_6:
	setp.eq.s32 	%p14, %r3, 0;
	@%p14 bra 	$L__BB0_14;
	setp.lt.u32 	%p15, %r4, 3;
	@%p15 bra 	$L__BB0_9;
	mul.wide.u32 	%rd22, %r31, 4;
	add.s64 	%rd23, %rd2, %rd22;
	ld.global.f32 	%f74, [%rd23];
	add.s64 	%rd24, %rd1, %rd22;
	ld.global.f32 	%f75, [%rd24];
	sub.f32 	%f76, %f1, %f74;
	sub.f32 	%f77, %f2, %f75;
	mul.f32 	%f78, %f77, %f77;
	fma.rn.f32 	%f79, %f76, %f76, %f78;
	setp.lt.f32 	%p16, %f79, %f128;
	selp.f32 	%f80, %f79, %f128, %p16;
	ld.global.f32 	%f81, [%rd23+4];
	ld.global.f32 	%f82, [%rd24+4];
	sub.f32 	%f83, %f1, %f81;
	sub.f32 	%f84, %f2, %f82;
	mul.f32 	%f85, %f84, %f84;
	fma.rn.f32 	%f86, %f83, %f83, %f85;
	setp.lt.f32 	%p17, %f86, %f80;
	selp.f32 	%f87, %f86, %f80, %p17;
	ld.global.f32 	%f88, [%rd23+8];
	ld.global.f32 	%f89, [%rd24+8];
	sub.f32 	%f90, %f1, %f88;
	sub.f32 	%f91, %f2, %f89;
	mul.f32 	%f92, %f91, %f91;
	fma.rn.f32 	%f93, %f90, %f90, %f92;
	setp.lt.f32 	%p18, %f93, %f87;
	selp.f32 	%f94, %f93, %f87, %p18;
	ld.global.f32 	%f95, [%rd23+12];
	ld.global.f32 	%f96, [%rd24+12];
	sub.f32 	%f97, %f1, %f95;
	sub.f32 	%f98, %f2, %f96;
	mul.f32 	%f99, %f98, %f98;
	fma.rn.f32 	%f100, %f97, %f97, %f99;
	setp.lt.f32 	%p19, %f100, %f94;
	selp.f32 	%f128, %f100, %f94, %p19;
	add.s32 	%r31, %r31, 4;
$L__BB0_9:
	setp.eq.s32 	%p20, %r5, 0;
	@%p20 bra 	$L__BB0_14;
	setp.eq.s32 	%p21, %r5, 1;
	@%p21 bra 	$L__BB0_12;
	mul.wide.u32 	%rd25, %r31, 4;
	add.s64 	%rd26, %rd2, %rd25;
	ld.global.f32 	%f102, [%rd26];
	add.s64 	%rd27, %rd1, %rd25;
	ld.global.f32 	%f103, [%rd27];
	sub.f32 	%f104, %f1, %f102;
	sub.f32 	%f105, %f2, %f103;
	mul.f32 	%f106, %f105, %f105;
	fma.rn.f32 	%f107, %f104, %f104, %f106;
	setp.lt.f32 	%p22, %f107, %f128;
	selp.f32 	%f108, %f107, %f128, %p22;
	ld.global.f32 	%f109, [%rd26+4];
	ld.global.f32 	%f110, [%rd27+4];
	sub.f32 	%f111, %f1, %f109;
	sub.f32 	%f112, %f2, %f110;
	mul.f32 	%f113, %f112, %f112;
	fma.rn.f32 	%f114, %f111, %f111, %f113;
	setp.lt.f32 	%p23, %f114, %f108;
	selp.f32 	%f128, %f114, %f108, %p23;
	add.s32 	%r31, %r31, 2;
$L__BB0_12:
	setp.eq.s32 	%p24, %r7, 0;
	@%p24 bra 	$L__BB0_14;
	mul.wide.u32 	%rd28, %r31, 4;
	add.s64 	%rd29, %rd2, %rd28;
	ld.global.f32 	%f115, [%rd29];
	add.s64 	%rd30, %rd1, %rd28;
	ld.global.f32 	%f116, [%rd30];
	sub.f32 	%f117, %f1, %f115;
	sub.f32 	%f118, %f2, %f116;
	mul.f32 	%f119, %f118, %f118;
	fma.rn.f32 	%f120, %f117, %f117, %f119;
	setp.lt.f32 	%p25, %f120, %f128;
	selp.f32 	%f128, %f120, %f128, %p25;
$L__BB0_14:
	mul.wide.s32 	%rd31, %r28, 4;
	add.s64 	%rd32, %rd3, %rd31;
	st.global.f32 	[%rd32+4], %f128;
	add.s32 	%r28, %r28, %r2;
	setp.lt.s32 	%p26, %r28, %r20;
	@%p26 bra 	$L__BB0_3;
	bra.uni 	$L__BB0_16;
$L__BB0_15:
	mul.wide.s32 	%rd17, %r28, 4;
	add.s64 	%rd18, %rd3, %rd17;
	mov.b32 	%r26, 2139095039;
	st.global.u32 	[%rd18+4], %r26;
	add.s32 	%r28, %r28, %r2;
	setp.lt.s32 	%p3, %r28, %r20;
	@%p3 bra 	$L__BB0_15;
$L__BB0_16:
	ret;

}
	// .globl	_Z14choice_clusterPKfS0_S0_iPfS1_if
.visible .entry _Z14choice_clusterPKfS0_S0_iPfS1_if(
	.param .u64 .ptr .align 1 _Z14choice_clusterPKfS0_S0_iPfS1_if_param_0,
	.param .u64 .ptr .align 1 _Z14choice_clusterPKfS0_S0_iPfS1_if_param_1,
	.param .u64 .ptr .align 1 _Z14choice_clusterPKfS0_S0_iPfS1_if_param_2,
	.param .u32 _Z14choice_clusterPKfS0_S0_iPfS1_if_param_3,
	.param .u64 .ptr .align 1 _Z14choice_clusterPKfS0_S0_iPfS1_if_param_4,
	.param .u64 .ptr .align 1 _Z14choice_clusterPKfS0_S0_iPfS1_if_param_5,
	.param .u32 _Z14choice_clusterPKfS0_S0_iPfS1_if_param_6,
	.param .f32 _Z14choice_clusterPKfS0_S0_iPfS1_if_param_7
)
{
	.reg .pred 	%p<5>;
	.reg .b32 	%r<12>;
	.reg .b32 	%f<8>;
	.reg .b64 	%rd<21>;

	ld.param.u64 	%rd3, [_Z14choice_clusterPKfS0_S0_iPfS1_if_param_0];
	ld.param.u64 	%rd4, [_Z14choice_clusterPKfS0_S0_iPfS1_if_param_1];
	ld.param.u64 	%rd7, [_Z14choice_clusterPKfS0_S0_iPfS1_if_param_2];
	ld.param.u32 	%r6, [_Z14choice_clusterPKfS0_S0_iPfS1_if_param_3];
	ld.param.u64 	%rd5, [_Z14choice_clusterPKfS0_S0_iPfS1_if_param_4];
	ld.param.u64 	%rd6, [_Z14choice_clusterPKfS0_S0_iPfS1_if_param_5];
	ld.param.u32 	%r7, [_Z14choice_clusterPKfS0_S0_iPfS1_if_param_6];
	ld.param.f32 	%f2, [_Z14choice_clusterPKfS0_S0_iPfS1_if_param_7];
	cvta.to.global.u64 	%rd1, %rd7;
	mov.u32 	%r8, %ctaid.x;
	mov.u32 	%r1, %ntid.x;
	mov.u32 	%r9, %tid.x;
	mad.lo.s32 	%r11, %r8, %r1, %r9;
	mul.wide.s32 	%rd8, %r6, 4;
	add.s64 	%rd9, %rd1, %rd8;
	ld.global.f32 	%f3, [%rd9];
	mul.f32 	%f1, %f2, %f3;
	setp.ge.s32 	%p1, %r11, %r6;
	@%p1 bra 	$L__BB1_6;
	mov.u32 	%r10, %nctaid.x;
	mul.lo.s32 	%r3, %r1, %r10;
$L__BB1_2:
	mul.wide.s32 	%rd10, %r11, 4;
	add.s64 	%rd2, %rd1, %rd10;
	ld.global.f32 	%f4, [%rd2];
	setp.gtu.f32 	%p2, %f4, %f1;
	@%p2 bra 	$L__BB1_5;
	ld.global.f32 	%f5, [%rd2+4];
	setp.geu.f32 	%p3, %f1, %f5;
	@%p3 bra 	$L__BB1_5;
	cvta.to.global.u64 	%rd11, %rd3;
	add.s64 	%rd13, %rd11, %rd10;
	ld.global.f32 	%f6, [%rd13];
	cvta.to.global.u64 	%rd14, %rd5;
	mul.wide.s32 	%rd15, %r7, 4;
	add.s64 	%rd16, %rd14, %rd15;
	st.global.f32 	[%rd16], %f6;
	cvta.to.global.u64 	%rd17, %rd4;
	add.s64 	%rd18, %rd17, %rd10;
	ld.global.f32 	%f7, [%rd18];
	cvta.to.global.u64 	%rd19, %rd6;
	add.s64 	%rd20, %rd19, %rd15;
	st.global.f32 	[%rd20], %f7;
	bra.uni 	$L__BB1_6;
$L__BB1_5:
	add.s32 	%r11, %r11, %r3;
	setp.lt.s32 	%p4, %r11, %r6;
	@%p4 bra 	$L__BB1_2;
$L__BB1_6:
	ret;

}
	// .globl	_ZN3cub18CUB_300001_SM_10006detail11EmptyKernelIvEEvv
.visible .entry _ZN3cub18CUB_300001_SM_10006detail11EmptyKernelIvEEvv()
{


	ret;

}


// ===== COMPILED SASS (sm_100) =====

	.target	sm_100

	.elftype	@"ET_EXEC"


//--------------------- .note.nv.tkinfo           --------------------------
	.section	.note.nv.tkinfo,"",@"SHT_NOTE"
	.sectionflags	@"SHF_NOTE_NV_TKINFO"
	.tkinfo
        /*0018*/ 	.word	0x00000002
        /*0030*/ 	.string	""
        /*0030*/ 	.string	"ptxas"
        /*0030*/ 	.string	"Cuda compilation tools, release 13.0, V13.0.88"
        /*0030*/ 	.string	"Build cuda_13.0.r13.0/compiler.36424714_0"
        /*0030*/ 	.string	"-arch sm_100 -m 64 "



//--------------------- .note.nv.cuinfo           --------------------------
	.section	.note.nv.cuinfo,"",@"SHT_NOTE"
	.sectionflags	@"SHF_NOTE_NV_CUINFO"
        /*0018*/ 	.short	0x0002
        /*001a*/ 	.short	0x0064
        /*001c*/ 	.short	0x0082
	.zero		2


//--------------------- .nv.info                  --------------------------
	.section	.nv.info,"",@"SHT_CUDA_INFO"
	.align	4


	//----- nvinfo : EIATTR_REGCOUNT
	.align		4
        /*0000*/ 	.byte	0x04, 0x2f
        /*0002*/ 	.short	(.L_44 - .L_43)
	.align		4
.L_43:
        /*0004*/ 	.word	index@(_Z12get_distancePKfS0_PfiS0_S0_i)
        /*0008*/ 	.word	0x0000001d


	//----- nvinfo : EIATTR_FRAME_SIZE
	.align		4
.L_44:
        /*000c*/ 	.byte	0x04, 0x11
        /*000e*/ 	.short	(.L_46 - .L_45)
	.align		4
.L_45:
        /*0010*/ 	.word	index@(_Z12get_distancePKfS0_PfiS0_S0_i)
        /*0014*/ 	.word	0x00000000


	//----- nvinfo : EIATTR_REGCOUNT
	.align		4
.L_46:
        /*0018*/ 	.byte	0x04, 0x2f
        /*001a*/ 	.short	(.L_48 - .L_47)
	.align		4
.L_47:
        /*001c*/ 	.word	index@(_Z14choice_clusterPKfS0_S0_iPfS1_if)
        /*0020*/ 	.word	0x0000000e


	//----- nvinfo : EIATTR_FRAME_SIZE
	.align		4
.L_48:
        /*0024*/ 	.byte	0x04, 0x11
        /*0026*/ 	.short	(.L_50 - .L_49)
	.align		4
.L_49:
        /*0028*/ 	.word	index@(_Z14choice_clusterPKfS0_S0_iPfS1_if)
        /*002c*/ 	.word	0x00000000


	//----- nvinfo : EIATTR_REGCOUNT
	.align		4
.L_50:
        /*0030*/ 	.byte	0x04, 0x2f
        /*0032*/ 	.short	(.L_52 - .L_51)
	.align		4
.L_51:
        /*0034*/ 	.word	index@(_ZN3cub18CUB_300001_SM_10006detail11EmptyKernelIvEEvv)
        /*0038*/ 	.word	0x00000004


	//----- nvinfo : EIATTR_FRAME_SIZE
	.align		4
.L_52:
        /*003c*/ 	.byte	0x04, 0x11
        /*003e*/ 	.short	(.L_54 - .L_53)
	.align		4
.L_53:
        /*0040*/ 	.word	index@(_ZN3cub18CUB_300001_SM_10006detail11EmptyKernelIvEEvv)
        /*0044*/ 	.word	0x00000000


	//----- nvinfo : EIATTR_MIN_STACK_SIZE
	.align		4
.L_54:
        /*0048*/ 	.byte	0x04, 0x12
        /*004a*/ 	.short	(.L_56 - .L_55)
	.align		4
.L_55:
        /*004c*/ 	.word	index@(_ZN3cub18CUB_300001_SM_10006detail11EmptyKernelIvEEvv)
        /*0050*/ 	.word	0x00000000


	//----- nvinfo : EIATTR_MIN_STACK_SIZE
	.align		4
.L_56:
        /*0054*/ 	.byte	0x04, 0x12
        /*0056*/ 	.short	(.L_58 - .L_57)
	.align		4
.L_57:
        /*0058*/ 	.word	index@(_Z14choice_clusterPKfS0_S0_iPfS1_if)
        /*005c*/ 	.word	0x00000000


	//----- nvinfo : EIATTR_MIN_STACK_SIZE
	.align		4
.L_58:
        /*0060*/ 	.byte	0x04, 0x12
        /*0062*/ 	.short	(.L_60 - .L_59)
	.align		4
.L_59:
        /*0064*/ 	.word	index@(_Z12get_distancePKfS0_PfiS0_S0_i)
        /*0068*/ 	.word	0x00000000
.L_60:


//--------------------- .nv.compat                --------------------------
	.section	.nv.compat,"",@"SHT_CUDA_COMPAT_INFO"
	.align	4
        /*0000*/ 	.byte	0x02, 0x09, 0x00, 0x00, 0x02, 0x02, 0x01, 0x00, 0x02, 0x05, 0x05, 0x00, 0x03, 0x07, 0x01, 0x01
        /*0010*/ 	.byte	0x02, 0x03, 0x00, 0x00, 0x02, 0x06, 0x01, 0x00, 0x04, 0x0b, 0x08, 0x00, 0x09, 0x00, 0x00, 0x00
        /*0020*/ 	.byte	0x00, 0x00, 0x00, 0x00


//--------------------- .nv.info._ZN3cub18CUB_300001_SM_10006detail11EmptyKernelIvEEvv --------------------------
	.section	.nv.info._ZN3cub18CUB_300001_SM_10006detail11EmptyKernelIvEEvv,"",@"SHT_CUDA_INFO"
	.sectionflags	@""
	.align	4


	//----- nvinfo : EIATTR_CUDA_API_VERSION
	.align		4
        /*0000*/ 	.byte	0x04, 0x37
        /*0002*/ 	.short	(.L_62 - .L_61)
.L_61:
        /*0004*/ 	.word	0x00000082


	//----- nvinfo : EIATTR_SPARSE_MMA_MASK
	.align		4
.L_62:
        /*0008*/ 	.byte	0x03, 0x50
        /*000a*/ 	.short	0x0000


	//----- nvinfo : EIATTR_MAXREG_COUNT
	.align		4
        /*000c*/ 	.byte	0x03, 0x1b
        /*000e*/ 	.short	0x00ff


	//----- nvinfo : EIATTR_MERCURY_ISA_VERSION
	.align		4
        /*0010*/ 	.byte	0x03, 0x5f
        /*0012*/ 	.short	0x0101


	//----- nvinfo : EIATTR_VRC_CTA_INIT_COUNT
	.align		4
        /*0014*/ 	.byte	0x02, 0x4a
	.zero		1
	.zero		1


	//----- nvinfo : EIATTR_EXIT_INSTR_OFFSETS
	.align		4
        /*0018*/ 	.byte	0x04, 0x1c
        /*001a*/ 	.short	(.L_64 - .L_63)


	//   ....[0]....
.L_63:
        /*001c*/ 	.word	0x00000010


	//----- nvinfo : EIATTR_SW_WAR
	.align		4
.L_64:
        /*0020*/ 	.byte	0x04, 0x36
        /*0022*/ 	.short	(.L_66 - .L_65)
.L_65:
        /*0024*/ 	.word	0x00000008
.L_66:


//--------------------- .nv.info._Z14choice_clusterPKfS0_S0_iPfS1_if --------------------------
	.section	.nv.info._Z14choice_clusterPKfS0_S0_iPfS1_if,"",@"SHT_CUDA_INFO"
	.sectionflags	@""
	.align	4


	//----- nvinfo : EIATTR_CUDA_API_VERSION
	.align		4
        /*0000*/ 	.byte	0x04, 0x37
        /*0002*/ 	.short	(.L_68 - .L_67)
.L_67:
        /*0004*/ 	.word	0x00000082


	//----- nvinfo : EIATTR_KPARAM_INFO
	.align		4
.L_68:
        /*0008*/ 	.byte	0x04, 0x17
        /*000a*/ 	.short	(.L_70 - .L_69)
.L_69:
        /*000c*/ 	.word	0x00000000
        /*0010*/ 	.short	0x0007
        /*0012*/ 	.short	0x0034
        /*0014*/ 	.byte	0x00, 0xf0, 0x11, 0x00


	//----- nvinfo : EIATTR_KPARAM_INFO
	.align		4
.L_70:
        /*0018*/ 	.byte	0x04, 0x17
        /*001a*/ 	.short	(.L_72 - .L_71)
.L_71:
        /*001c*/ 	.word	0x00000000
        /*0020*/ 	.short	0x0006
        /*0022*/ 	.short	0x0030
        /*0024*/ 	.byte	0x00, 0xf0, 0x11, 0x00


	//----- nvinfo : EIATTR_KPARAM_INFO
	.align		4
.L_72:
        /*0028*/ 	.byte	0x04, 0x17
        /*002a*/ 	.short	(.L_74 - .L_73)
.L_73:
        /*002c*/ 	.word	0x00000000
        /*0030*/ 	.short	0x0005
        /*0032*/ 	.short	0x0028
        /*0034*/ 	.byte	0x00, 0xf5, 0x21, 0x00


	//----- nvinfo : EIATTR_KPARAM_INFO
	.align		4
.L_74:
        /*0038*/ 	.byte	0x04, 0x17
        /*003a*/ 	.short	(.L_76 - .L_75)
.L_75:
        /*003c*/ 	.word	0x00000000
        /*0040*/ 	.short	0x0004
        /*0042*/ 	.short	0x0020
        /*0044*/ 	.byte	0x00, 0xf5, 0x21, 0x00


	//----- nvinfo : EIATTR_KPARAM_INFO
	.align		4
.L_76:
        /*0048*/ 	.byte	0x04, 0x17
        /*004a*/ 	.short	(.L_78 - .L_77)
.L_77:
        /*004c*/ 	.word	0x00000000
        /*0050*/ 	.short	0x0003
        /*0052*/ 	.short	0x0018
        /*0054*/ 	.byte	0x00, 0xf0, 0x11, 0x00


	//----- nvinfo : EIATTR_KPARAM_INFO
	.align		4
.L_78:
        /*0058*/ 	.byte	0x04, 0x17
        /*005a*/ 	.short	(.L_80 - .L_79)
.L_79:
        /*005c*/ 	.word	0x00000000
        /*0060*/ 	.short	0x0002
        /*0062*/ 	.short	0x0010
        /*0064*/ 	.byte	0x00, 0xf5, 0x21, 0x00


	//----- nvinfo : EIATTR_KPARAM_INFO
	.align		4
.L_80:
        /*0068*/ 	.byte	0x04, 0x17
        /*006a*/ 	.short	(.L_82 - .L_81)
.L_81:
        /*006c*/ 	.word	0x00000000
        /*0070*/ 	.short	0x0001
        /*0072*/ 	.short	0x0008
        /*0074*/ 	.byte	0x00, 0xf5, 0x21, 0x00


	//----- nvinfo : EIATTR_KPARAM_INFO
	.align		4
.L_82:
        /*0078*/ 	.byte	0x04, 0x17
        /*007a*/ 	.short	(.L_84 - .L_83)
.L_83:
        /*007c*/ 	.word	0x00000000
        /*0080*/ 	.short	0x0000
        /*0082*/ 	.short	0x0000
        /*0084*/ 	.byte	0x00, 0xf5, 0x21, 0x00


	//----- nvinfo : EIATTR_SPARSE_MMA_MASK
	.align		4
.L_84:
        /*0088*/ 	.byte	0x03, 0x50
        /*008a*/ 	.short	0x0000


	//----- nvinfo : EIATTR_MAXREG_COUNT
	.align		4
        /*008c*/ 	.byte	0x03, 0x1b
        /*008e*/ 	.short	0x00ff


	//----- nvinfo : EIATTR_MERCURY_ISA_VERSION
	.align		4
        /*0090*/ 	.byte	0x03, 0x5f
        /*0092*/ 	.short	0x0101


	//----- nvinfo : EIATTR_VRC_CTA_INIT_COUNT
	.align		4
        /*0094*/ 	.byte	0x02, 0x4a
	.zero		1
	.zero		1


	//----- nvinfo : EIATTR_EXIT_INSTR_OFFSETS
	.align		4
        /*0098*/ 	.byte	0x04, 0x1c
        /*009a*/ 	.short	(.L_86 - .L_85)


	//   ....[0]....
.L_85:
        /*009c*/ 	.word	0x000000d0


	//   ....[1]....
        /*00a0*/ 	.word	0x000001e0


	//   ....[2]....
        /*00a4*/ 	.word	0x000002c0


	//----- nvinfo : EIATTR_CRS_STACK_SIZE
	.align		4
.L_86:
        /*00a8*/ 	.byte	0x04, 0x1e
        /*00aa*/ 	.short	(.L_88 - .L_87)
.L_87:
        /*00ac*/ 	.word	0x00000000


	//----- nvinfo : EIATTR_CBANK_PARAM_SIZE
	.align		4
.L_88:
        /*00b0*/ 	.byte	0x03, 0x19
        /*00b2*/ 	.short	0x0038


	//----- nvinfo : EIATTR_PARAM_CBANK
	.align		4
        /*00b4*/ 	.byte	0x04, 0x0a
        /*00b6*/ 	.short	(.L_90 - .L_89)
	.align		4
.L_89:
        /*00b8*/ 	.word	index@(.nv.constant0._Z14choice_clusterPKfS0_S0_iPfS1_if)
        /*00bc*/ 	.short	0x0380
        /*00be*/ 	.short	0x0038


	//----- nvinfo : EIATTR_SW_WAR
	.align		4
.L_90:
        /*00c0*/ 	.byte	0x04, 0x36
        /*00c2*/ 	.short	(.L_92 - .L_91)
.L_91:
        /*00c4*/ 	.word	0x00000008
.L_92:


//--------------------- .nv.info._Z12get_distancePKfS0_PfiS0_S0_i --------------------------
	.section	.nv.info._Z12get_distancePKfS0_PfiS0_S0_i,"",@"SHT_CUDA_INFO"
	.sectionflags	@""
	.align	4


	//----- nvinfo : EIATTR_CUDA_API_VERSION
	.align		4
        /*0000*/ 	.byte	0x04, 0x37
        /*0002*/ 	.short	(.L_94 - .L_93)
.L_93:
        /*0004*/ 	.word	0x00000082


	//----- nvinfo : EIATTR_KPARAM_INFO
	.align		4
.L_94:
        /*0008*/ 	.byte	0x04, 0x17
        /*000a*/ 	.short	(.L_96 - .L_95)
.L_95:
        /*000c*/ 	.word	0x00000000
        /*0010*/ 	.short	0x0006
        /*0012*/ 	.short	0x0030
        /*0014*/ 	.byte	0x00, 0xf0, 0x11, 0x00


	//----- nvinfo : EIATTR_KPARAM_INFO
	.align		4
.L_96:
        /*0018*/ 	.byte	0x04, 0x17
        /*001a*/ 	.short	(.L_98 - .L_97)
.L_97:
        /*001c*/ 	.word	0x00000000
        /*0020*/ 	.short	0x0005
        /*0022*/ 	.short	0x0028
        /*0024*/ 	.byte	0x00, 0xf5, 0x21, 0x00


	//----- nvinfo : EIATTR_KPARAM_INFO
	.align		4
.L_98:
        /*0028*/ 	.byte	0x04, 0x17
        /*002a*/ 	.short	(.L_100 - .L_99)
.L_99:
        /*002c*/ 	.word	0x00000000
        /*0030*/ 	.short	0x0004
        /*0032*/ 	.short	0x0020
        /*0034*/ 	.byte	0x00, 0xf5, 0x21, 0x00


	//----- nvinfo : EIATTR_KPARAM_INFO
	.align		4
.L_100:
        /*0038*/ 	.byte	0x04, 0x17
        /*003a*/ 	.short	(.L_102 - .L_101)
.L_101:
        /*003c*/ 	.word	0x00000000
        /*0040*/ 	.short	0x0003
        /*0042*/ 	.short	0x0018
        /*0044*/ 	.byte	0x00, 0xf0, 0x11, 0x00


	//----- nvinfo : EIATTR_KPARAM_INFO
	.align		4
.L_102:
        /*0048*/ 	.byte	0x04, 0x17
        /*004a*/ 	.short	(.L_104 - .L_103)
.L_103:
        /*004c*/ 	.word	0x00000000
        /*0050*/ 	.short	0x0002
        /*0052*/ 	.short	0x0010
        /*0054*/ 	.byte	0x00, 0xf5, 0x21, 0x00


	//----- nvinfo : EIATTR_KPARAM_INFO
	.align		4
.L_104:
        /*0058*/ 	.byte	0x04, 0x17
        /*005a*/ 	.short	(.L_106 - .L_105)
.L_105:
        /*005c*/ 	.word	0x00000000
        /*0060*/ 	.short	0x0001
        /*0062*/ 	.short	0x0008
        /*0064*/ 	.byte	0x00, 0xf5, 0x21, 0x00


	//----- nvinfo : EIATTR_KPARAM_INFO
	.align		4
.L_106:
        /*0068*/ 	.byte	0x04, 0x17
        /*006a*/ 	.short	(.L_108 - .L_107)
.L_107:
        /*006c*/ 	.word	0x00000000
        /*0070*/ 	.short	0x0000
        /*0072*/ 	.short	0x0000
        /*0074*/ 	.byte	0x00, 0xf5, 0x21, 0x00


	//----- nvinfo : EIATTR_SPARSE_MMA_MASK
	.align		4
.L_108:
        /*0078*/ 	.byte	0x03, 0x50
        /*007a*/ 	.short	0x0000


	//----- nvinfo : EIATTR_MAXREG_COUNT
	.align		4
        /*007c*/ 	.byte	0x03, 0x1b
        /*007e*/ 	.short	0x00ff


	//----- nvinfo : EIATTR_MERCURY_ISA_VERSION
	.align		4
        /*0080*/ 	.byte	0x03, 0x5f
        /*0082*/ 	.short	0x0101


	//----- nvinfo : EIATTR_VRC_CTA_INIT_COUNT
	.align		4
        /*0084*/ 	.byte	0x02, 0x4a
	.zero		1
	.zero		1


	//----- nvinfo : EIATTR_EXIT_INSTR_OFFSETS
	.align		4
        /*0088*/ 	.byte	0x04, 0x1c
        /*008a*/ 	.short	(.L_110 - .L_109)


	//   ....[0]....
.L_109:
        /*008c*/ 	.word	0x00000090


	//   ....[1]....
        /*0090*/ 	.word	0x00000150


	//   ....[2]....
        /*0094*/ 	.word	0x00000ce0


	//----- nvinfo : EIATTR_CRS_STACK_SIZE
	.align		4
.L_110:
        /*0098*/ 	.byte	0x04, 0x1e
        /*009a*/ 	.short	(.L_112 - .L_111)
.L_111:
        /*009c*/ 	.word	0x00000000


	//----- nvinfo : EIATTR_CBANK_PARAM_SIZE
	.align		4
.L_112:
        /*00a0*/ 	.byte	0x03, 0x19
        /*00a2*/ 	.short	0x0034


	//----- nvinfo : EIATTR_PARAM_CBANK
	.align		4
        /*00a4*/ 	.byte	0x04, 0x0a
        /*00a6*/ 	.short	(.L_114 - .L_113)
	.align		4
.L_113:
        /*00a8*/ 	.word	index@(.nv.constant0._Z12get_distancePKfS0_PfiS0_S0_i)
        /*00ac*/ 	.short	0x0380
        /*00ae*/ 	.short	0x0034


	//----- nvinfo : EIATTR_SW_WAR
	.align		4
.L_114:
        /*00b0*/ 	.byte	0x04, 0x36
        /*00b2*/ 	.short	(.L_116 - .L_115)
.L_115:
        /*00b4*/ 	.word	0x00000008
.L_116:


//--------------------- .nv.callgraph             --------------------------
	.section	.nv.callgraph,"",@"SHT_CUDA_CALLGRAPH"
	.align	4
	.sectionentsize	8
	.align		4
        /*0000*/ 	.word	0x00000000
	.align		4
        /*0004*/ 	.word	0xffffffff
	.align		4
        /*0008*/ 	.word	0x00000000
	.align		4
        /*000c*/ 	.word	0xfffffffe
	.align		4
        /*0010*/ 	.word	0x00000000
	.align		4
        /*0014*/ 	.word	0xfffffffd
	.align		4
        /*0018*/ 	.word	0x00000000
	.align		4
        /*001c*/ 	.word	0xfffffffc


//--------------------- .nv.constant4             --------------------------
	.section	.nv.constant4,"a",@progbits
	.align	8
	.align		8
.nv.constant4:
        /*0000*/ 	.dword	_ZN34_INTERNAL_02acc64a_4_k_cu_6376b39a4cuda3std3__45__cpo5beginE
	.align		8
        /*0008*/ 	.dword	_ZN34_INTERNAL_02acc64a_4_k_cu_6376b39a4cuda3std3__45__cpo3endE
	.align		8
        /*0010*/ 	.dword	_ZN34_INTERNAL_02acc64a_4_k_cu_6376b39a4cuda3std3__45__cpo6cbeginE
	.align		8
        /*0018*/ 	.dword	_ZN34_INTERNAL_02acc64a_4_k_cu_6376b39a4cuda3std3__45__cpo4cendE
	.align		8
        /*0020*/ 	.dword	_ZN34_INTERNAL_02acc64a_4_k_cu_6376b39a4cuda3std3__45__cpo6rbeginE
	.align		8
        /*0028*/ 	.dword	_ZN34_INTERNAL_02acc64a_4_k_cu_6376b39a4cuda3std3__45__cpo4rendE
	.align		8
        /*0030*/ 	.dword	_ZN34_INTERNAL_02acc64a_4_k_cu_6376b39a4cuda3std3__45__cpo7crbeginE
	.align		8
        /*0038*/ 	.dword	_ZN34_INTERNAL_02acc64a_4_k_cu_6376b39a4cuda3std3__45__cpo5crendE
	.align		8
        /*0040*/ 	.dword	_ZN34_INTERNAL_02acc64a_4_k_cu_6376b39a4cuda3std3__436_GLOBAL__N__02acc64a_4_k_cu_6376b39a6ignoreE
	.align		8
        /*0048*/ 	.dword	_ZN34_INTERNAL_02acc64a_4_k_cu_6376b39a4cuda3std3__419piecewise_constructE
	.align		8
        /*0050*/ 	.dword	_ZN34_INTERNAL_02acc64a_4_k_cu_6376b39a4cuda3std3__48in_placeE
	.align		8
        /*0058*/ 	.dword	_ZN34_INTERNAL_02acc64a_4_k_cu_6376b39a4cuda3std3__420unreachable_sentinelE
	.align		8
        /*0060*/ 	.dword	_ZN34_INTERNAL_02acc64a_4_k_cu_6376b39a4cuda3std3__47nulloptE
	.align		8
        /*0068*/ 	.dword	_ZN34_INTERNAL_02acc64a_4_k_cu_6376b39a4cuda3std3__48unexpectE
	.align		8
        /*0070*/ 	.dword	_ZN34_INTERNAL_02acc64a_4_k_cu_6376b39a4cuda3std6ranges3__45__cpo4swapE
	.align		8
        /*0078*/ 	.dword	_ZN34_INTERNAL_02acc64a_4_k_cu_6376b39a4cuda3std6ranges3__45__cpo9iter_moveE
	.align		8
        /*0080*/ 	.dword	_ZN34_INTERNAL_02acc64a_4_k_cu_6376b39a4cuda3std6ranges3__45__cpo5beginE
	.align		8
        /*0088*/ 	.dword	_ZN34_INTERNAL_02acc64a_4_k_cu_6376b39a4cuda3std6ranges3__45__cpo3endE
	.align		8
        /*0090*/ 	.dword	_ZN34_INTERNAL_02acc64a_4_k_cu_6376b39a4cuda3std6ranges3__45__cpo6cbeginE
	.align		8
        /*0098*/ 	.dword	_ZN34_INTERNAL_02acc64a_4_k_cu_6376b39a4cuda3std6ranges3__45__cpo4cendE
	.align		8
        /*00a0*/ 	.dword	_ZN34_INTERNAL_02acc64a_4_k_cu_6376b39a4cuda3std6ranges3__45__cpo7advanceE
	.align		8
        /*00a8*/ 	.dword	_ZN34_INTERNAL_02acc64a_4_k_cu_6376b39a4cuda3std6ranges3__45__cpo9iter_swapE
	.align		8
        /*00b0*/ 	.dword	_ZN34_INTERNAL_02acc64a_4_k_cu_6376b39a4cuda3std6ranges3__45__cpo4nextE
	.align		8
        /*00b8*/ 	.dword	_ZN34_INTERNAL_02acc64a_4_k_cu_6376b39a4cuda3std6ranges3__45__cpo4prevE
	.align		8
        /*00c0*/ 	.dword	_ZN34_INTERNAL_02acc64a_4_k_cu_6376b39a4cuda3std6ranges3__45__cpo4dataE
	.align		8
        /*00c8*/ 	.dword	_ZN34_INTERNAL_02acc64a_4_k_cu_6376b39a4cuda3std6ranges3__45__cpo5cdataE
	.align		8
        /*00d0*/ 	.dword	_ZN34_INTERNAL_02acc64a_4_k_cu_6376b39a4cuda3std6ranges3__45__cpo4sizeE
	.align		8
        /*00d8*/ 	.dword	_ZN34_INTERNAL_02acc64a_4_k_cu_6376b39a4cuda3std6ranges3__45__cpo5ssizeE
	.align		8
        /*00e0*/ 	.dword	_ZN34_INTERNAL_02acc64a_4_k_cu_6376b39a4cuda3std6ranges3__45__cpo8distanceE
	.align		8
        /*00e8*/ 	.dword	_ZN34_INTERNAL_02acc64a_4_k_cu_6376b39a6thrust24THRUST_300001_SM_1000_NS8cuda_cub3parE
	.align		8
        /*00f0*/ 	.dword	_ZN34_INTERNAL_02acc64a_4_k_cu_6376b39a6thrust24THRUST_300001_SM_1000_NS8cuda_cub10par_nosyncE
	.align		8
        /*00f8*/ 	.dword	_ZN34_INTERNAL_02acc64a_4_k_cu_6376b39a6thrust24THRUST_300001_SM_1000_NS6system6detail10sequential3seqE
	.align		8
        /*0100*/ 	.dword	_ZN34_INTERNAL_02acc64a_4_k_cu_6376b39a6thrust24THRUST_300001_SM_1000_NS12placeholders2_1E
	.align		8
        /*0108*/ 	.dword	_ZN34_INTERNAL_02acc64a_4_k_cu_6376b39a6thrust24THRUST_300001_SM_1000_NS12placeholders2_2E
	.align		8
        /*0110*/ 	.dword	_ZN34_INTERNAL_02acc64a_4_k_cu_6376b39a6thrust24THRUST_300001_SM_1000_NS12placeholders2_3E
	.align		8
        /*0118*/ 	.dword	_ZN34_INTERNAL_02acc64a_4_k_cu_6376b39a6thrust24THRUST_300001_SM_1000_NS12placeholders2_4E
	.align		8
        /*0120*/ 	.dword	_ZN34_INTERNAL_02acc64a_4_k_cu_6376b39a6thrust24THRUST_300001_SM_1000_NS12placeholders2_5E
	.align		8
        /*0128*/ 	.dword	_ZN34_INTERNAL_02acc64a_4_k_cu_6376b39a6thrust24THRUST_300001_SM_1000_NS12placeholders2_6E
	.align		8
        /*0130*/ 	.dword	_ZN34_INTERNAL_02acc64a_4_k_cu_6376b39a6thrust24THRUST_300001_SM_1000_NS12placeholders2_7E
	.align		8
        /*0138*/ 	.dword	_ZN34_INTERNAL_02acc64a_4_k_cu_6376b39a6thrust24THRUST_300001_SM_1000_NS12placeholders2_8E
	.align		8
        /*0140*/ 	.dword	_ZN34_INTERNAL_02acc64a_4_k_cu_6376b39a6thrust24THRUST_300001_SM_1000_NS12placeholders2_9E
	.align		8
        /*0148*/ 	.dword	_ZN34_INTERNAL_02acc64a_4_k_cu_6376b39a6thrust24THRUST_300001_SM_1000_NS12placeholders3_10E
	.align		8
        /*0150*/ 	.dword	_ZN34_INTERNAL_02acc64a_4_k_cu_6376b39a6thrust24THRUST_300001_SM_1000_NS3seqE


//--------------------- .text._ZN3cub18CUB_300001_SM_10006detail11EmptyKernelIvEEvv --------------------------
	.section	.text._ZN3cub18CUB_300001_SM_10006detail11EmptyKernelIvEEvv,"ax",@progbits
	.align	128
        .global         _ZN3cub18CUB_300001_SM_10006detail11EmptyKernelIvEEvv
        .type           _ZN3cub18CUB_300001_SM_10006detail11EmptyKernelIvEEvv,@function
        .size           _ZN3cub18CUB_300001_SM_10006detail11EmptyKernelIvEEvv,(.L_x_14 - _ZN3cub18CUB_300001_SM_10006detail11EmptyKernelIvEEvv)
        .other          _ZN3cub18CUB_300001_SM_10006detail11EmptyKernelIvEEvv,@"STO_CUDA_ENTRY STV_DEFAULT"
_ZN3cub18CUB_300001_SM_10006detail11EmptyKernelIvEEvv:
.text._ZN3cub18CUB_300001_SM_10006detail11EmptyKernelIvEEvv:
[----:B------:R-:W-:Y:S01]  /*0000*/  LDC R1, c[0x0][0x37c] ;  /* 0x0000df00ff017b82 */ /* 0x000fe20000000800 */
[----:B------:R-:W-:Y:S05]  /*0010*/  EXIT ;  /* 0x000000000000794d */ /* 0x000fea0003800000 */
.L_x_0:
[----:B------:R-:W-:-:S00]  /*0020*/  BRA `(.L_x_0) ;  /* 0xfffffffc00fc7947 */ /* 0x000fc0000383ffff */
[----:B------:R-:W-:-:S00]  /*0030*/  NOP ;  /* 0x0000000000007918 */ /* 0x000fc00000000000 */
        /* <DEDUP_REMOVED lines=12> */
.L_x_14:


//--------------------- .text._Z14choice_clusterPKfS0_S0_iPfS1_if --------------------------
	.section	.text._Z14choice_clusterPKfS0_S0_iPfS1_if,"ax",@progbits
	.align	128
        .global         _Z14choice_clusterPKfS0_S0_iPfS1_if
        .type           _Z14choice_clusterPKfS0_S0_iPfS1_if,@function
        .size           _Z14choice_clusterPKfS0_S0_iPfS1_if,(.L_x_15 - _Z14choice_clusterPKfS0_S0_iPfS1_if)
        .other          _Z14choice_clusterPKfS0_S0_iPfS1_if,@"STO_CUDA_ENTRY STV_DEFAULT"
_Z14choice_clusterPKfS0_S0_iPfS1_if:
.text._Z14choice_clusterPKfS0_S0_iPfS1_if:
[----:B------:R-:W-:Y:S08]  /*0000*/  LDC R1, c[0x0][0x37c] ;  /* 0x0000df00ff017b82 */ /* 0x000ff00000000800 */
[----:B------:R-:W0:Y:S01]  /*0010*/  LDC R5, c[0x0][0x398] ;  /* 0x0000e600ff057b82 */ /* 0x000e220000000800 */
[----:B------:R-:W1:Y:S07]  /*0020*/  LDCU.64 UR4, c[0x0][0x358] ;  /* 0x00006b00ff0477ac */ /* 0x000e6e0008000a00 */
[----:B------:R-:W0:Y:S01]  /*0030*/  LDC.64 R2, c[0x0][0x390] ;  /* 0x0000e400ff027b82 */ /* 0x000e220000000a00 */
[----:B------:R-:W2:Y:S01]  /*0040*/  S2R R0, SR_TID.X ;  /* 0x0000000000007919 */ /* 0x000ea20000002100 */
[----:B------:R-:W3:Y:S01]  /*0050*/  LDCU UR7, c[0x0][0x3b4] ;  /* 0x00007680ff0777ac */ /* 0x000ee20008000800 */
[----:B0-----:R-:W-:-:S06]  /*0060*/  IMAD.WIDE R2, R5, 0x4, R2 ;  /* 0x0000000405027825 */ /* 0x001fcc00078e0202 */
[----:B-1----:R-:W3:Y:S01]  /*0070*/  LDG.E R2, desc[UR4][R2.64] ;  /* 0x0000000402027981 */ /* 0x002ee2000c1e1900 */
[----:B------:R-:W2:Y:S08]  /*0080*/  S2UR UR6, SR_CTAID.X ;  /* 0x00000000000679c3 */ /* 0x000eb00000002500 */
[----:B------:R-:W2:Y:S02]  /*0090*/  LDC R7, c[0x0][0x360] ;  /* 0x0000d800ff077b82 */ /* 0x000ea40000000800 */
[----:B--2---:R-:W-:-:S05]  /*00a0*/  IMAD R0, R7, UR6, R0 ;  /* 0x0000000607007c24 */ /* 0x004fca000f8e0200 */
[----:B------:R-:W-:Y:S01]  /*00b0*/  ISETP.GE.AND P0, PT, R0, R5, PT ;  /* 0x000000050000720c */ /* 0x000fe20003f06270 */
[----:B---3--:R-:W-:-:S12]  /*00c0*/  FMUL R6, R2, UR7 ;  /* 0x0000000702067c20 */ /* 0x008fd80008400000 */
[----:B------:R-:W-:Y:S05]  /*00d0*/  @P0 EXIT ;  /* 0x000000000000094d */ /* 0x000fea0003800000 */
[----:B------:R-:W0:Y:S01]  /*00e0*/  LDC.64 R4, c[0x0][0x390] ;  /* 0x0000e400ff047b82 */ /* 0x000e220000000a00 */
[----:B------:R-:W1:Y:S01]  /*00f0*/  LDCU UR6, c[0x0][0x370] ;  /* 0x00006e00ff0677ac */ /* 0x000e620008000800 */
[----:B------:R-:W2:Y:S01]  /*0100*/  LDCU UR7, c[0x0][0x398] ;  /* 0x00007300ff0777ac */ /* 0x000ea20008000800 */
[----:B-1----:R-:W-:-:S07]  /*0110*/  IMAD R7, R7, UR6, RZ ;  /* 0x0000000607077c24 */ /* 0x002fce000f8e02ff */
.L_x_4:
[----:B0-----:R-:W-:-:S05]  /*0120*/  IMAD.WIDE R2, R0, 0x4, R4 ;  /* 0x0000000400027825 */ /* 0x001fca00078e0204 */
[----:B------:R-:W3:Y:S01]  /*0130*/  LDG.E R9, desc[UR4][R2.64] ;  /* 0x0000000402097981 */ /* 0x000ee2000c1e1900 */
[----:B------:R-:W-:Y:S01]  /*0140*/  BSSY.RECONVERGENT B0, `(.L_x_1) ;  /* 0x0000006000007945 */ /* 0x000fe20003800200 */
[----:B---3--:R-:W-:-:S13]  /*0150*/  FSETP.GTU.AND P0, PT, R9, R6, PT ;  /* 0x000000060900720b */ /* 0x008fda0003f0c000 */
[----:B------:R-:W-:Y:S05]  /*0160*/  @P0 BRA `(.L_x_2) ;  /* 0x00000000000c0947 */ /* 0x000fea0003800000 */
[----:B------:R-:W3:Y:S02]  /*0170*/  LDG.E R3, desc[UR4][R2.64+0x4] ;  /* 0x0000040402037981 */ /* 0x000ee4000c1e1900 */
[----:B---3--:R-:W-:-:S13]  /*0180*/  FSETP.GEU.AND P0, PT, R6, R3, PT ;  /* 0x000000030600720b */ /* 0x008fda0003f0e000 */
[----:B------:R-:W-:Y:S05]  /*0190*/  @!P0 BRA `(.L_x_3) ;  /* 0x0000000000148947 */ /* 0x000fea0003800000 */
.L_x_2:
[----:B--2---:R-:W-:Y:S05]  /*01a0*/  BSYNC.RECONVERGENT B0 ;  /* 0x0000000000007941 */ /* 0x004fea0003800200 */
.L_x_1:
[----:B------:R-:W-:-:S04]  /*01b0*/  IADD3 R0, PT, PT, R7, R0, RZ ;  /* 0x0000000007007210 */ /* 0x000fc80007ffe0ff */
[----:B------:R-:W-:-:S13]  /*01c0*/  ISETP.GE.AND P0, PT, R0, UR7, PT ;  /* 0x0000000700007c0c */ /* 0x000fda000bf06270 */
[----:B------:R-:W-:Y:S05]  /*01d0*/  @!P0 BRA `(.L_x_4) ;  /* 0xfffffffc00d08947 */ /* 0x000fea000383ffff */
[----:B------:R-:W-:Y:S05]  /*01e0*/  EXIT ;  /* 0x000000000000794d */ /* 0x000fea0003800000 */
.L_x_3:
[----:B------:R-:W0:Y:S08]  /*01f0*/  LDC.64 R2, c[0x0][0x380] ;  /* 0x0000e000ff027b82 */ /* 0x000e300000000a00 */
[----:B------:R-:W1:Y:S08]  /*0200*/  LDC R11, c[0x0][0x3b0] ;  /* 0x0000ec00ff0b7b82 */ /* 0x000e700000000800 */
[----:B------:R-:W1:Y:S01]  /*0210*/  LDC.64 R4, c[0x0][0x3a0] ;  /* 0x0000e800ff047b82 */ /* 0x000e620000000a00 */
[----:B0-----:R-:W-:-:S07]  /*0220*/  IMAD.WIDE R2, R0, 0x4, R2 ;  /* 0x0000000400027825 */ /* 0x001fce00078e0202 */
[----:B------:R-:W0:Y:S01]  /*0230*/  LDC.64 R6, c[0x0][0x388] ;  /* 0x0000e200ff067b82 */ /* 0x000e220000000a00 */
[----:B------:R-:W3:Y:S07]  /*0240*/  LDG.E R3, desc[UR4][R2.64] ;  /* 0x0000000402037981 */ /* 0x000eee000c1e1900 */
[----:B------:R-:W4:Y:S01]  /*0250*/  LDC.64 R8, c[0x0][0x3a8] ;  /* 0x0000ea00ff087b82 */ /* 0x000f220000000a00 */
[----:B-1----:R-:W-:-:S04]  /*0260*/  IMAD.WIDE R4, R11, 0x4, R4 ;  /* 0x000000040b047825 */ /* 0x002fc800078e0204 */
[----:B0-----:R-:W-:Y:S01]  /*0270*/  IMAD.WIDE R6, R0, 0x4, R6 ;  /* 0x0000000400067825 */ /* 0x001fe200078e0206 */
[----:B---3--:R-:W-:Y:S05]  /*0280*/  STG.E desc[UR4][R4.64], R3 ;  /* 0x0000000304007986 */ /* 0x008fea000c101904 */
[----:B------:R-:W3:Y:S01]  /*0290*/  LDG.E R7, desc[UR4][R6.64] ;  /* 0x0000000406077981 */ /* 0x000ee2000c1e1900 */
[----:B----4-:R-:W-:-:S05]  /*02a0*/  IMAD.WIDE R8, R11, 0x4, R8 ;  /* 0x000000040b087825 */ /* 0x010fca00078e0208 */
[----:B---3--:R-:W-:Y:S01]  /*02b0*/  STG.E desc[UR4][R8.64], R7 ;  /* 0x0000000708007986 */ /* 0x008fe2000c101904 */
[----:B--2---:R-:W-:Y:S05]  /*02c0*/  EXIT ;  /* 0x000000000000794d */ /* 0x004fea0003800000 */
.L_x_5:
        /* <DEDUP_REMOVED lines=11> */
.L_x_15:


//--------------------- .text._Z12get_distancePKfS0_PfiS0_S0_i --------------------------
	.section	.text._Z12get_distancePKfS0_PfiS0_S0_i,"ax",@progbits
	.align	128
        .global         _Z12get_distancePKfS0_PfiS0_S0_i
        .type           _Z12get_distancePKfS0_PfiS0_S0_i,@function
        .size           _Z12get_distancePKfS0_PfiS0_S0_i,(.L_x_16 - _Z12get_distancePKfS0_PfiS0_S0_i)
        .other          _Z12get_distancePKfS0_PfiS0_S0_i,@"STO_CUDA_ENTRY STV_DEFAULT"
_Z12get_distancePKfS0_PfiS0_S0_i:
.text._Z12get_distancePKfS0_PfiS0_S0_i:
[----:B------:R-:W-:Y:S01]  /*0000*/  LDC R1, c[0x0][0x37c] ;  /* 0x0000df00ff017b82 */ /* 0x000fe20000000800 */
[----:B------:R-:W0:Y:S07]  /*0010*/  S2R R9, SR_TID.X ;  /* 0x0000000000097919 */ /* 0x000e2e0000002100 */
[----:B------:R-:W0:Y:S01]  /*0020*/  S2UR UR4, SR_CTAID.X ;  /* 0x00000000000479c3 */ /* 0x000e220000002500 */
[----:B------:R-:W1:Y:S07]  /*0030*/  LDCU UR6, c[0x0][0x398] ;  /* 0x00007300ff0677ac */ /* 0x000e6e0008000800 */
[----:B------:R-:W0:Y:S01]  /*0040*/  LDC R0, c[0x0][0x360] ;  /* 0x0000d800ff007b82 */ /* 0x000e220000000800 */
[----:B------:R-:W2:Y:S01]  /*0050*/  LDCU UR5, c[0x0][0x370] ;  /* 0x00006e00ff0577ac */ /* 0x000ea20008000800 */
[----:B0-----:R-:W-:-:S02]  /*0060*/  IMAD R9, R0, UR4, R9 ;  /* 0x0000000400097c24 */ /* 0x001fc4000f8e0209 */
[----:B--2---:R-:W-:-:S03]  /*0070*/  IMAD R0, R0, UR5, RZ ;  /* 0x0000000500007c24 */ /* 0x004fc6000f8e02ff */
[----:B-1----:R-:W-:-:S13]  /*0080*/  ISETP.GE.AND P0, PT, R9, UR6, PT ;  /* 0x0000000609007c0c */ /* 0x002fda000bf06270 */
[----:B------:R-:W-:Y:S05]  /*0090*/  @P0 EXIT ;  /* 0x000000000000094d */ /* 0x000fea0003800000 */
[----:B------:R-:W0:Y:S01]  /*00a0*/  LDC R10, c[0x0][0x3b0] ;  /* 0x0000ec00ff0a7b82 */ /* 0x000e220000000800 */
[----:B------:R-:W1:Y:S01]  /*00b0*/  LDCU.64 UR12, c[0x0][0x358] ;  /* 0x00006b00ff0c77ac */ /* 0x000e620008000a00 */
[----:B0-----:R-:W-:-:S13]  /*00c0*/  ISETP.GT.AND P0, PT, R10, RZ, PT ;  /* 0x000000ff0a00720c */ /* 0x001fda0003f04270 */
[----:B-1----:R-:W-:Y:S05]  /*00d0*/  @P0 BRA `(.L_x_6) ;  /* 0x0000000000200947 */ /* 0x002fea0003800000 */
[----:B------:R-:W0:Y:S01]  /*00e0*/  LDC.64 R4, c[0x0][0x390] ;  /* 0x0000e400ff047b82 */ /* 0x000e220000000a00 */
[----:B------:R-:W-:-:S07]  /*00f0*/  MOV R7, 0x7f7fffff ;  /* 0x7f7fffff00077802 */ /* 0x000fce0000000f00 */
.L_x_7:
[----:B0-----:R-:W-:Y:S01]  /*0100*/  IMAD.WIDE R2, R9, 0x4, R4 ;  /* 0x0000000409027825 */ /* 0x001fe200078e0204 */
[----:B------:R-:W-:-:S04]  /*0110*/  IADD3 R9, PT, PT, R0, R9, RZ ;  /* 0x0000000900097210 */ /* 0x000fc80007ffe0ff */
[----:B------:R1:W-:Y:S01]  /*0120*/  STG.E desc[UR12][R2.64+0x4], R7 ;  /* 0x0000040702007986 */ /* 0x0003e2000c10190c */
[----:B------:R-:W-:-:S13]  /*0130*/  ISETP.GE.AND P0, PT, R9, UR6, PT ;  /* 0x0000000609007c0c */ /* 0x000fda000bf06270 */
[----:B-1----:R-:W-:Y:S05]  /*0140*/  @!P0 BRA `(.L_x_7) ;  /* 0xfffffffc00ec8947 */ /* 0x002fea000383ffff */
[----:B------:R-:W-:Y:S05]  /*0150*/  EXIT ;  /* 0x000000000000794d */ /* 0x000fea0003800000 */
.L_x_6:
[C---:B------:R-:W-:Y:S02]  /*0160*/  LOP3.LUT R19, R10.reuse, 0x7, RZ, 0xc0, !PT ;  /* 0x000000070a137812 */ /* 0x040fe400078ec0ff */
[C---:B------:R-:W-:Y:S02]  /*0170*/  LOP3.LUT R8, R10.reuse, 0x7ffffff8, RZ, 0xc0, !PT ;  /* 0x7ffffff80a087812 */ /* 0x040fe400078ec0ff */
[----:B------:R-:W-:Y:S02]  /*0180*/  IADD3 R2, PT, PT, R19, -0x1, RZ ;  /* 0xffffffff13027810 */ /* 0x000fe40007ffe0ff */
[----:B------:R-:W-:Y:S02]  /*0190*/  LOP3.LUT R10, R10, 0x3, RZ, 0xc0, !PT ;  /* 0x000000030a0a7812 */ /* 0x000fe400078ec0ff */
[----:B------:R-:W-:Y:S02]  /*01a0*/  ISETP.GE.U32.AND P0, PT, R2, 0x3, PT ;  /* 0x000000030200780c */ /* 0x000fe40003f06070 */
[----:B------:R-:W-:-:S11]  /*01b0*/  IADD3 R11, PT, PT, -R8, RZ, RZ ;  /* 0x000000ff080b7210 */ /* 0x000fd60007ffe1ff */
.L_x_12:
[----:B------:R-:W0:Y:S08]  /*01c0*/  LDC.64 R2, c[0x0][0x380] ;  /* 0x0000e000ff027b82 */ /* 0x000e300000000a00 */
[----:B------:R-:W1:Y:S08]  /*01d0*/  LDC.64 R4, c[0x0][0x388] ;  /* 0x0000e200ff047b82 */ /* 0x000e700000000a00 */
[----:B------:R-:W2:Y:S01]  /*01e0*/  LDC R14, c[0x0][0x3b0] ;  /* 0x0000ec00ff0e7b82 */ /* 0x000ea20000000800 */
[----:B0-----:R-:W-:-:S05]  /*01f0*/  IMAD.WIDE R2, R9, 0x4, R2 ;  /* 0x0000000409027825 */ /* 0x001fca00078e0202 */
[----:B-----5:R0:W5:Y:S01]  /*0200*/  LDG.E R12, desc[UR12][R2.64] ;  /* 0x0000000c020c7981 */ /* 0x020162000c1e1900 */
[----:B-1----:R-:W-:-:S05]  /*0210*/  IMAD.WIDE R4, R9, 0x4, R4 ;  /* 0x0000000409047825 */ /* 0x002fca00078e0204 */
[----:B------:R0:W5:Y:S01]  /*0220*/  LDG.E R13, desc[UR12][R4.64] ;  /* 0x0000000c040d7981 */ /* 0x000162000c1e1900 */
[----:B--2---:R-:W-:Y:S01]  /*0230*/  ISETP.GE.U32.AND P1, PT, R14, 0x8, PT ;  /* 0x000000080e00780c */ /* 0x004fe20003f26070 */
[----:B------:R-:W-:Y:S01]  /*0240*/  HFMA2 R21, -RZ, RZ, 0, 0 ;  /* 0x00000000ff157431 */ /* 0x000fe200000001ff */
[----:B------:R-:W-:-:S11]  /*0250*/  MOV R15, 0x7f7fffff ;  /* 0x7f7fffff000f7802 */ /* 0x000fd60000000f00 */
[----:B0-----:R-:W-:Y:S05]  /*0260*/  @!P1 BRA `(.L_x_8) ;  /* 0x00000004004c9947 */ /* 0x001fea0003800000 */
[----:B------:R-:W0:Y:S01]  /*0270*/  LDCU.128 UR8, c[0x0][0x3a0] ;  /* 0x00007400ff0877ac */ /* 0x000e220008000c00 */
[----:B------:R-:W-:Y:S02]  /*0280*/  MOV R15, 0x7f7fffff ;  /* 0x7f7fffff000f7802 */ /* 0x000fe40000000f00 */
[----:B------:R-:W-:Y:S01]  /*0290*/  MOV R6, R11 ;  /* 0x0000000b00067202 */ /* 0x000fe20000000f00 */
[----:B0-----:R-:W-:Y:S02]  /*02a0*/  UIADD3 UR6, UP0, UPT, UR8, 0x10, URZ ;  /* 0x0000001008067890 */ /* 0x001fe4000ff1e0ff */
[----:B------:R-:W-:Y:S02]  /*02b0*/  UIADD3 UR4, UP1, UPT, UR10, 0x10, URZ ;  /* 0x000000100a047890 */ /* 0x000fe4000ff3e0ff */
[----:B------:R-:W-:Y:S02]  /*02c0*/  UIADD3.X UR7, UPT, UPT, URZ, UR9, URZ, UP0, !UPT ;  /* 0x00000009ff077290 */ /* 0x000fe400087fe4ff */
[----:B------:R-:W-:Y:S01]  /*02d0*/  UIADD3.X UR5, UPT, UPT, URZ, UR11, URZ, UP1, !UPT ;  /* 0x0000000bff057290 */ /* 0x000fe20008ffe4ff */
[----:B------:R-:W-:-:S02]  /*02e0*/  MOV R4, UR6 ;  /* 0x0000000600047c02 */ /* 0x000fc40008000f00 */
[----:B------:R-:W-:Y:S02]  /*02f0*/  MOV R2, UR4 ;  /* 0x0000000400027c02 */ /* 0x000fe40008000f00 */
[----:B------:R-:W-:Y:S02]  /*0300*/  MOV R5, UR7 ;  /* 0x0000000700057c02 */ /* 0x000fe40008000f00 */
[----:B------:R-:W-:-:S07]  /*0310*/  MOV R3, UR5 ;  /* 0x0000000500037c02 */ /* 0x000fce0008000f00 */
.L_x_9:
[----:B------:R-:W2:Y:S04]  /*0320*/  LDG.E R18, desc[UR12][R2.64+-0x10] ;  /* 0xfffff00c02127981 */ /* 0x000ea8000c1e1900 */
[----:B------:R-:W3:Y:S04]  /*0330*/  LDG.E R7, desc[UR12][R4.64+-0x10] ;  /* 0xfffff00c04077981 */ /* 0x000ee8000c1e1900 */
[----:B------:R-:W4:Y:S04]  /*0340*/  LDG.E R24, desc[UR12][R2.64+-0xc] ;  /* 0xfffff40c02187981 */ /* 0x000f28000c1e1900 */
[----:B------:R-:W4:Y:S04]  /*0350*/  LDG.E R23, desc[UR12][R4.64+-0xc] ;  /* 0xfffff40c04177981 */ /* 0x000f28000c1e1900 */
[----:B------:R-:W4:Y:S04]  /*0360*/  LDG.E R22, desc[UR12][R2.64+-0x8] ;  /* 0xfffff80c02167981 */ /* 0x000f28000c1e1900 */
[----:B------:R-:W4:Y:S04]  /*0370*/  LDG.E R21, desc[UR12][R4.64+-0x8] ;  /* 0xfffff80c04157981 */ /* 0x000f28000c1e1900 */
[----:B------:R-:W4:Y:S04]  /*0380*/  LDG.E R16, desc[UR12][R2.64+-0x4] ;  /* 0xfffffc0c02107981 */ /* 0x000f28000c1e1900 */
[----:B------:R-:W4:Y:S01]  /*0390*/  LDG.E R17, desc[UR12][R4.64+-0x4] ;  /* 0xfffffc0c04117981 */ /* 0x000f22000c1e1900 */
[----:B--2--5:R-:W-:Y:S01]  /*03a0*/  FADD R18, R13, -R18 ;  /* 0x800000120d127221 */ /* 0x024fe20000000000 */
[----:B---3--:R-:W-:-:S03]  /*03b0*/  FADD R7, R12, -R7 ;  /* 0x800000070c077221 */ /* 0x008fc60000000000 */
[----:B------:R-:W-:-:S04]  /*03c0*/  FMUL R18, R18, R18 ;  /* 0x0000001212127220 */ /* 0x000fc80000400000 */
[----:B------:R-:W-:Y:S02]  /*03d0*/  FFMA R20, R7, R7, R18 ;  /* 0x0000000707147223 */ /* 0x000fe40000000012 */
[----:B------:R-:W2:Y:S01]  /*03e0*/  LDG.E R18, desc[UR12][R2.64] ;  /* 0x0000000c02127981 */ /* 0x000ea2000c1e1900 */
[----:B----4-:R-:W-:Y:S02]  /*03f0*/  FADD R25, R13, -R24 ;  /* 0x800000180d197221 */ /* 0x010fe40000000000 */
[-C--:B------:R-:W-:Y:S01]  /*0400*/  FSETP.GEU.AND P1, PT, R20, R15.reuse, PT ;  /* 0x0000000f1400720b */ /* 0x080fe20003f2e000 */
[----:B------:R-:W3:Y:S01]  /*0410*/  LDG.E R7, desc[UR12][R4.64] ;  /* 0x0000000c04077981 */ /* 0x000ee2000c1e1900 */
[----:B------:R-:W-:Y:S02]  /*0420*/  FADD R24, R12, -R23 ;  /* 0x800000170c187221 */ /* 0x000fe40000000000 */
[----:B------:R-:W-:Y:S02]  /*0430*/  FSEL R23, R20, R15, !P1 ;  /* 0x0000000f14177208 */ /* 0x000fe40004800000 */
[----:B------:R-:W4:Y:S01]  /*0440*/  LDG.E R20, desc[UR12][R2.64+0x4] ;  /* 0x0000040c02147981 */ /* 0x000f22000c1e1900 */
[----:B------:R-:W-:-:S03]  /*0450*/  FMUL R25, R25, R25 ;  /* 0x0000001919197220 */ /* 0x000fc60000400000 */
[----:B------:R-:W4:Y:S01]  /*0460*/  LDG.E R15, desc[UR12][R4.64+0x4] ;  /* 0x0000040c040f7981 */ /* 0x000f22000c1e1900 */
[----:B------:R-:W-:Y:S01]  /*0470*/  FFMA R24, R24, R24, R25 ;  /* 0x0000001818187223 */ /* 0x000fe20000000019 */
[----:B------:R-:W-:Y:S02]  /*0480*/  FADD R25, R13, -R22 ;  /* 0x800000160d197221 */ /* 0x000fe40000000000 */
[----:B------:R-:W4:Y:S01]  /*0490*/  LDG.E R22, desc[UR12][R2.64+0x8] ;  /* 0x0000080c02167981 */ /* 0x000f22000c1e1900 */
[----:B------:R-:W-:Y:S01]  /*04a0*/  FADD R26, R12, -R21 ;  /* 0x800000150c1a7221 */ /* 0x000fe20000000000 */
[C---:B------:R-:W-:Y:S02]  /*04b0*/  FSETP.GEU.AND P1, PT, R24.reuse, R23, PT ;  /* 0x000000171800720b */ /* 0x040fe40003f2e000 */
[----:B------:R-:W4:Y:S01]  /*04c0*/  LDG.E R21, desc[UR12][R4.64+0x8] ;  /* 0x0000080c04157981 */ /* 0x000f22000c1e1900 */
[----:B------:R-:W-:Y:S01]  /*04d0*/  FMUL R25, R25, R25 ;  /* 0x0000001919197220 */ /* 0x000fe20000400000 */
[----:B------:R-:W-:-:S02]  /*04e0*/  FSEL R23, R24, R23, !P1 ;  /* 0x0000001718177208 */ /* 0x000fc40004800000 */
[----:B------:R-:W4:Y:S01]  /*04f0*/  LDG.E R24, desc[UR12][R2.64+0xc] ;  /* 0x00000c0c02187981 */ /* 0x000f22000c1e1900 */
[----:B------:R-:W-:-:S03]  /*0500*/  FFMA R26, R26, R26, R25 ;  /* 0x0000001a1a1a7223 */ /* 0x000fc60000000019 */
[----:B------:R0:W4:Y:S01]  /*0510*/  LDG.E R25, desc[UR12][R4.64+0xc] ;  /* 0x00000c0c04197981 */ /* 0x000122000c1e1900 */
[----:B------:R-:W-:Y:S01]  /*0520*/  FADD R16, R13, -R16 ;  /* 0x800000100d107221 */ /* 0x000fe20000000000 */
[----:B------:R-:W-:Y:S01]  /*0530*/  FADD R17, R12, -R17 ;  /* 0x800000110c117221 */ /* 0x000fe20000000000 */
[-C--:B------:R-:W-:Y:S02]  /*0540*/  FSETP.GEU.AND P1, PT, R26, R23.reuse, PT ;  /* 0x000000171a00720b */ /* 0x080fe40003f2e000 */
[----:B------:R-:W-:Y:S02]  /*0550*/  FMUL R16, R16, R16 ;  /* 0x0000001010107220 */ /* 0x000fe40000400000 */
[----:B------:R-:W-:Y:S02]  /*0560*/  FSEL R23, R26, R23, !P1 ;  /* 0x000000171a177208 */ /* 0x000fe40004800000 */
[----:B------:R-:W-:-:S05]  /*0570*/  FFMA R16, R17, R17, R16 ;  /* 0x0000001111107223 */ /* 0x000fca0000000010 */
[----:B------:R-:W-:-:S04]  /*0580*/  FSETP.GEU.AND P1, PT, R16, R23, PT ;  /* 0x000000171000720b */ /* 0x000fc80003f2e000 */
[----:B------:R-:W-:Y:S02]  /*0590*/  FSEL R16, R16, R23, !P1 ;  /* 0x0000001710107208 */ /* 0x000fe40004800000 */
[----:B------:R-:W-:-:S04]  /*05a0*/  IADD3 R6, PT, PT, R6, 0x8, RZ ;  /* 0x0000000806067810 */ /* 0x000fc80007ffe0ff */
[----:B------:R-:W-:Y:S02]  /*05b0*/  ISETP.NE.AND P2, PT, R6, RZ, PT ;  /* 0x000000ff0600720c */ /* 0x000fe40003f45270 */
[----:B0-----:R-:W-:Y:S02]  /*05c0*/  IADD3 R4, P3, PT, R4, 0x20, RZ ;  /* 0x0000002004047810 */ /* 0x001fe40007f7e0ff */
[----:B------:R-:W-:Y:S02]  /*05d0*/  IADD3 R2, P4, PT, R2, 0x20, RZ ;  /* 0x0000002002027810 */ /* 0x000fe40007f9e0ff */
[----:B------:R-:W-:Y:S02]  /*05e0*/  IADD3.X R5, PT, PT, RZ, R5, RZ, P3, !PT ;  /* 0x00000005ff057210 */ /* 0x000fe40001ffe4ff */
[----:B------:R-:W-:Y:S01]  /*05f0*/  IADD3.X R3, PT, PT, RZ, R3, RZ, P4, !PT ;  /* 0x00000003ff037210 */ /* 0x000fe200027fe4ff */
[----:B--2---:R-:W-:Y:S01]  /*0600*/  FADD R18, R13, -R18 ;  /* 0x800000120d127221 */ /* 0x004fe20000000000 */
[----:B---3--:R-:W-:-:S03]  /*0610*/  FADD R7, R12, -R7 ;  /* 0x800000070c077221 */ /* 0x008fc60000000000 */
[----:B------:R-:W-:-:S04]  /*0620*/  FMUL R18, R18, R18 ;  /* 0x0000001212127220 */ /* 0x000fc80000400000 */
[----:B------:R-:W-:Y:S01]  /*0630*/  FFMA R7, R7, R7, R18 ;  /* 0x0000000707077223 */ /* 0x000fe20000000012 */
[----:B----4-:R-:W-:Y:S01]  /*0640*/  FADD R20, R13, -R20 ;  /* 0x800000140d147221 */ /* 0x010fe20000000000 */
[----:B------:R-:W-:-:S03]  /*0650*/  FADD R15, R12, -R15 ;  /* 0x8000000f0c0f7221 */ /* 0x000fc60000000000 */
[----:B------:R-:W-:Y:S01]  /*0660*/  FMUL R20, R20, R20 ;  /* 0x0000001414147220 */ /* 0x000fe20000400000 */
[-C--:B------:R-:W-:Y:S01]  /*0670*/  FSETP.GEU.AND P1, PT, R7, R16.reuse, PT ;  /* 0x000000100700720b */ /* 0x080fe20003f2e000 */
[----:B------:R-:W-:Y:S02]  /*0680*/  FADD R22, R13, -R22 ;  /* 0x800000160d167221 */ /* 0x000fe40000000000 */
[----:B------:R-:W-:Y:S01]  /*0690*/  FFMA R20, R15, R15, R20 ;  /* 0x0000000f0f147223 */ /* 0x000fe20000000014 */
[----:B------:R-:W-:Y:S01]  /*06a0*/  FSEL R7, R7, R16, !P1 ;  /* 0x0000001007077208 */ /* 0x000fe20004800000 */
[----:B------:R-:W-:Y:S01]  /*06b0*/  FADD R21, R12, -R21 ;  /* 0x800000150c157221 */ /* 0x000fe20000000000 */
[----:B------:R-:W-:Y:S02]  /*06c0*/  FMUL R22, R22, R22 ;  /* 0x0000001616167220 */ /* 0x000fe40000400000 */
[----:B------:R-:W-:Y:S01]  /*06d0*/  FSETP.GEU.AND P1, PT, R20, R7, PT ;  /* 0x000000071400720b */ /* 0x000fe20003f2e000 */
[----:B------:R-:W-:Y:S01]  /*06e0*/  FADD R24, R13, -R24 ;  /* 0x800000180d187221 */ /* 0x000fe20000000000 */
[----:B------:R-:W-:-:S02]  /*06f0*/  FFMA R22, R21, R21, R22 ;  /* 0x0000001515167223 */ /* 0x000fc40000000016 */
[----:B------:R-:W-:Y:S01]  /*0700*/  FSEL R7, R20, R7, !P1 ;  /* 0x0000000714077208 */ /* 0x000fe20004800000 */
[----:B------:R-:W-:Y:S01]  /*0710*/  FADD R25, R12, -R25 ;  /* 0x800000190c197221 */ /* 0x000fe20000000000 */
[----:B------:R-:W-:Y:S02]  /*0720*/  FMUL R24, R24, R24 ;  /* 0x0000001818187220 */ /* 0x000fe40000400000 */
[C---:B------:R-:W-:Y:S02]  /*0730*/  FSETP.GEU.AND P1, PT, R22.reuse, R7, PT ;  /* 0x000000071600720b */ /* 0x040fe40003f2e000 */
[----:B------:R-:W-:Y:S02]  /*0740*/  FFMA R24, R25, R25, R24 ;  /* 0x0000001919187223 */ /* 0x000fe40000000018 */
[----:B------:R-:W-:-:S04]  /*0750*/  FSEL R7, R22, R7, !P1 ;  /* 0x0000000716077208 */ /* 0x000fc80004800000 */
[----:B------:R-:W-:-:S04]  /*0760*/  FSETP.GEU.AND P1, PT, R24, R7, PT ;  /* 0x000000071800720b */ /* 0x000fc80003f2e000 */
[----:B------:R-:W-:Y:S01]  /*0770*/  FSEL R15, R24, R7, !P1 ;  /* 0x00000007180f7208 */ /* 0x000fe20004800000 */
[----:B------:R-:W-:Y:S08]  /*0780*/  @P2 BRA `(.L_x_9) ;  /* 0xfffffff800e42947 */ /* 0x000ff0000383ffff */
[----:B------:R-:W-:-:S07]  /*0790*/  MOV R21, R8 ;  /* 0x0000000800157202 */ /* 0x000fce0000000f00 */
.L_x_8:
[----:B------:R-:W-:-:S13]  /*07a0*/  ISETP.NE.AND P1, PT, R19, RZ, PT ;  /* 0x000000ff1300720c */ /* 0x000fda0003f25270 */
[----:B------:R-:W-:Y:S05]  /*07b0*/  @!P1 BRA `(.L_x_10) ;  /* 0x00000004002c9947 */ /* 0x000fea0003800000 */
[----:B------:R-:W-:Y:S01]  /*07c0*/  ISETP.NE.AND P1, PT, R10, RZ, PT ;  /* 0x000000ff0a00720c */ /* 0x000fe20003f25270 */
[----:B------:R-:W-:-:S12]  /*07d0*/  @!P0 BRA `(.L_x_11) ;  /* 0x0000000000948947 */ /* 0x000fd80003800000 */
[----:B------:R-:W0:Y:S08]  /*07e0*/  LDC.64 R4, c[0x0][0x3a8] ;  /* 0x0000ea00ff047b82 */ /* 0x000e300000000a00 */
[----:B------:R-:W1:Y:S01]  /*07f0*/  LDC.64 R2, c[0x0][0x3a0] ;  /* 0x0000e800ff027b82 */ /* 0x000e620000000a00 */
[----:B0-----:R-:W-:-:S05]  /*0800*/  IMAD.WIDE.U32 R4, R21, 0x4, R4 ;  /* 0x0000000415047825 */ /* 0x001fca00078e0004 */
[----:B------:R-:W2:Y:S01]  /*0810*/  LDG.E R18, desc[UR12][R4.64] ;  /* 0x0000000c04127981 */ /* 0x000ea2000c1e1900 */
[----:B-1----:R-:W-:-:S03]  /*0820*/  IMAD.WIDE.U32 R2, R21, 0x4, R2 ;  /* 0x0000000415027825 */ /* 0x002fc600078e0002 */
[----:B------:R-:W3:Y:S04]  /*0830*/  LDG.E R20, desc[UR12][R4.64+0x4] ;  /* 0x0000040c04147981 */ /* 0x000ee8000c1e1900 */
[----:B------:R-:W4:Y:S04]  /*0840*/  LDG.E R23, desc[UR12][R2.64] ;  /* 0x0000000c02177981 */ /* 0x000f28000c1e1900 */
[----:B------:R-:W3:Y:S04]  /*0850*/  LDG.E R25, desc[UR12][R2.64+0x4] ;  /* 0x0000040c02197981 */ /* 0x000ee8000c1e1900 */
[----:B------:R-:W3:Y:S04]  /*0860*/  LDG.E R6, desc[UR12][R4.64+0x8] ;  /* 0x0000080c04067981 */ /* 0x000ee8000c1e1900 */
[----:B------:R-:W3:Y:S04]  /*0870*/  LDG.E R7, desc[UR12][R2.64+0x8] ;  /* 0x0000080c02077981 */ /* 0x000ee8000c1e1900 */
[----:B------:R-:W3:Y:S04]  /*0880*/  LDG.E R16, desc[UR12][R4.64+0xc] ;  /* 0x00000c0c04107981 */ /* 0x000ee8000c1e1900 */
[----:B------:R-:W3:Y:S01]  /*0890*/  LDG.E R17, desc[UR12][R2.64+0xc] ;  /* 0x00000c0c02117981 */ /* 0x000ee2000c1e1900 */
[----:B------:R-:W-:Y:S01]  /*08a0*/  IADD3 R21, PT, PT, R21, 0x4, RZ ;  /* 0x0000000415157810 */ /* 0x000fe20007ffe0ff */
[----:B--2--5:R-:W-:-:S04]  /*08b0*/  FADD R18, R13, -R18 ;  /* 0x800000120d127221 */ /* 0x024fc80000000000 */
[----:B------:R-:W-:Y:S01]  /*08c0*/  FMUL R18, R18, R18 ;  /* 0x0000001212127220 */ /* 0x000fe20000400000 */
[----:B----4-:R-:W-:Y:S01]  /*08d0*/  FADD R23, R12, -R23 ;  /* 0x800000170c177221 */ /* 0x010fe20000000000 */
[----:B---3--:R-:W-:-:S03]  /*08e0*/  FADD R20, R13, -R20 ;  /* 0x800000140d147221 */ /* 0x008fc60000000000 */
[----:B------:R-:W-:Y:S01]  /*08f0*/  FFMA R18, R23, R23, R18 ;  /* 0x0000001717127223 */ /* 0x000fe20000000012 */
[----:B------:R-:W-:Y:S01]  /*0900*/  FADD R25, R12, -R25 ;  /* 0x800000190c197221 */ /* 0x000fe20000000000 */
[----:B------:R-:W-:-:S03]  /*0910*/  FMUL R20, R20, R20 ;  /* 0x0000001414147220 */ /* 0x000fc60000400000 */
[C---:B------:R-:W-:Y:S01]  /*0920*/  FSETP.GEU.AND P2, PT, R18.reuse, R15, PT ;  /* 0x0000000f1200720b */ /* 0x040fe20003f4e000 */
[----:B------:R-:W-:Y:S01]  /*0930*/  FADD R6, R13, -R6 ;  /* 0x800000060d067221 */ /* 0x000fe20000000000 */
[----:B------:R-:W-:Y:S02]  /*0940*/  FFMA R20, R25, R25, R20 ;  /* 0x0000001919147223 */ /* 0x000fe40000000014 */
        /* <DEDUP_REMOVED lines=13> */
[----:B------:R-:W-:-:S09]  /*0a20*/  FSEL R15, R16, R15, !P2 ;  /* 0x0000000f100f7208 */ /* 0x000fd20005000000 */
.L_x_11:
[----:B------:R-:W-:Y:S05]  /*0a30*/  @!P1 BRA `(.L_x_10) ;  /* 0x00000000008c9947 */ /* 0x000fea0003800000 */
[----:B------:R-:W0:Y:S01]  /*0a40*/  LDC.64 R16, c[0x0][0x3a8] ;  /* 0x0000ea00ff107b82 */ /* 0x000e220000000a00 */
[----:B------:R-:W-:Y:S02]  /*0a50*/  ISETP.NE.AND P2, PT, R10, 0x1, PT ;  /* 0x000000010a00780c */ /* 0x000fe40003f45270 */
[----:B------:R-:W-:-:S05]  /*0a60*/  LOP3.LUT P1, RZ, R14, 0x1, RZ, 0xc0, !PT ;  /* 0x000000010eff7812 */ /* 0x000fca000782c0ff */
[----:B------:R-:W1:Y:S08]  /*0a70*/  LDC.64 R2, c[0x0][0x3a0] ;  /* 0x0000e800ff027b82 */ /* 0x000e700000000a00 */
[----:B------:R-:W2:Y:S08]  /*0a80*/  LDC.64 R4, c[0x0][0x3a8] ;  /* 0x0000ea00ff047b82 */ /* 0x000eb00000000a00 */
[----:B------:R-:W3:Y:S01]  /*0a90*/  LDC.64 R6, c[0x0][0x3a0] ;  /* 0x0000e800ff067b82 */ /* 0x000ee20000000a00 */
[----:B0-----:R-:W-:-:S05]  /*0aa0*/  @P2 IMAD.WIDE.U32 R16, R21, 0x4, R16 ;  /* 0x0000000415102825 */ /* 0x001fca00078e0010 */
[----:B------:R-:W4:Y:S01]  /*0ab0*/  @P2 LDG.E R14, desc[UR12][R16.64] ;  /* 0x0000000c100e2981 */ /* 0x000f22000c1e1900 */
[C---:B-1----:R-:W-:Y:S01]  /*0ac0*/  @P2 IMAD.WIDE.U32 R2, R21.reuse, 0x4, R2 ;  /* 0x0000000415022825 */ /* 0x042fe200078e0002 */
[----:B------:R-:W-:Y:S02]  /*0ad0*/  @P2 IADD3 R21, PT, PT, R21, 0x2, RZ ;  /* 0x0000000215152810 */ /* 0x000fe40007ffe0ff */
[----:B------:R-:W4:Y:S04]  /*0ae0*/  @P2 LDG.E R18, desc[UR12][R16.64+0x4] ;  /* 0x0000040c10122981 */ /* 0x000f28000c1e1900 */
[----:B------:R-:W4:Y:S01]  /*0af0*/  @P2 LDG.E R23, desc[UR12][R2.64] ;  /* 0x0000000c02172981 */ /* 0x000f22000c1e1900 */
[----:B--2---:R-:W-:-:S03]  /*0b00*/  @P1 IMAD.WIDE.U32 R4, R21, 0x4, R4 ;  /* 0x0000000415041825 */ /* 0x004fc600078e0004 */
[----:B------:R-:W2:Y:S04]  /*0b10*/  @P2 LDG.E R25, desc[UR12][R2.64+0x4] ;  /* 0x0000040c02192981 */ /* 0x000ea8000c1e1900 */
[----:B------:R-:W2:Y:S01]  /*0b20*/  @P1 LDG.E R4, desc[UR12][R4.64] ;  /* 0x0000000c04041981 */ /* 0x000ea2000c1e1900 */
[----:B---3--:R-:W-:-:S06]  /*0b30*/  @P1 IMAD.WIDE.U32 R6, R21, 0x4, R6 ;  /* 0x0000000415061825 */ /* 0x008fcc00078e0006 */
[----:B------:R-:W3:Y:S01]  /*0b40*/  @P1 LDG.E R7, desc[UR12][R6.64] ;  /* 0x0000000c06071981 */ /* 0x000ee2000c1e1900 */
[----:B----45:R-:W-:-:S04]  /*0b50*/  @P2 FADD R14, R13, -R14 ;  /* 0x8000000e0d0e2221 */ /* 0x030fc80000000000 */
[----:B------:R-:W-:Y:S01]  /*0b60*/  @P2 FMUL R14, R14, R14 ;  /* 0x0000000e0e0e2220 */ /* 0x000fe20000400000 */
[----:B------:R-:W-:Y:S01]  /*0b70*/  @P2 FADD R23, R12, -R23 ;  /* 0x800000170c172221 */ /* 0x000fe20000000000 */
[----:B------:R-:W-:-:S03]  /*0b80*/  @P2 FADD R18, R13, -R18 ;  /* 0x800000120d122221 */ /* 0x000fc60000000000 */
[----:B------:R-:W-:Y:S01]  /*0b90*/  @P2 FFMA R14, R23, R23, R14 ;  /* 0x00000017170e2223 */ /* 0x000fe2000000000e */
[----:B--2---:R-:W-:Y:S01]  /*0ba0*/  @P2 FADD R25, R12, -R25 ;  /* 0x800000190c192221 */ /* 0x004fe20000000000 */
[----:B------:R-:W-:-:S03]  /*0bb0*/  @P2 FMUL R18, R18, R18 ;  /* 0x0000001212122220 */ /* 0x000fc60000400000 */
[C---:B------:R-:W-:Y:S01]  /*0bc0*/  @P2 FSETP.GEU.AND P3, PT, R14.reuse, R15, PT ;  /* 0x0000000f0e00220b */ /* 0x040fe20003f6e000 */
[----:B------:R-:W-:Y:S01]  /*0bd0*/  @P2 FFMA R25, R25, R25, R18 ;  /* 0x0000001919192223 */ /* 0x000fe20000000012 */
[----:B------:R-:W-:Y:S02]  /*0be0*/  @P1 FADD R4, R13, -R4 ;  /* 0x800000040d041221 */ /* 0x000fe40000000000 */
[----:B------:R-:W-:Y:S02]  /*0bf0*/  @P2 FSEL R14, R14, R15, !P3 ;  /* 0x0000000f0e0e2208 */ /* 0x000fe40005800000 */
[----:B------:R-:W-:Y:S01]  /*0c00*/  @P1 FMUL R4, R4, R4 ;  /* 0x0000000404041220 */ /* 0x000fe20000400000 */
[----:B---3--:R-:W-:Y:S01]  /*0c10*/  @P1 FADD R7, R12, -R7 ;  /* 0x800000070c071221 */ /* 0x008fe20000000000 */
[----:B------:R-:W-:-:S03]  /*0c20*/  @P2 FSETP.GEU.AND P3, PT, R25, R14, PT ;  /* 0x0000000e1900220b */ /* 0x000fc60003f6e000 */
[----:B------:R-:W-:Y:S01]  /*0c30*/  @P1 FFMA R4, R7, R7, R4 ;  /* 0x0000000707041223 */ /* 0x000fe20000000004 */
[----:B------:R-:W-:-:S04]  /*0c40*/  @P2 FSEL R15, R25, R14, !P3 ;  /* 0x0000000e190f2208 */ /* 0x000fc80005800000 */
[----:B------:R-:W-:-:S04]  /*0c50*/  @P1 FSETP.GEU.AND P2, PT, R4, R15, PT ;  /* 0x0000000f0400120b */ /* 0x000fc80003f4e000 */
[----:B------:R-:W-:-:S09]  /*0c60*/  @P1 FSEL R15, R4, R15, !P2 ;  /* 0x0000000f040f1208 */ /* 0x000fd20005000000 */
.L_x_10:
[----:B------:R-:W0:Y:S01]  /*0c70*/  LDC.64 R2, c[0x0][0x390] ;  /* 0x0000e400ff027b82 */ /* 0x000e220000000a00 */
[----:B------:R-:W1:Y:S01]  /*0c80*/  LDCU UR4, c[0x0][0x398] ;  /* 0x00007300ff0477ac */ /* 0x000e620008000800 */
[----:B0-----:R-:W-:Y:S01]  /*0c90*/  IMAD.WIDE R2, R9, 0x4, R2 ;  /* 0x0000000409027825 */ /* 0x001fe200078e0202 */
[----:B------:R-:W-:-:S04]  /*0ca0*/  IADD3 R9, PT, PT, R0, R9, RZ ;  /* 0x0000000900097210 */ /* 0x000fc80007ffe0ff */
[----:B------:R0:W-:Y:S01]  /*0cb0*/  STG.E desc[UR12][R2.64+0x4], R15 ;  /* 0x0000040f02007986 */ /* 0x0001e2000c10190c */
[----:B-1----:R-:W-:-:S13]  /*0cc0*/  ISETP.GE.AND P1, PT, R9, UR4, PT ;  /* 0x0000000409007c0c */ /* 0x002fda000bf26270 */
[----:B0-----:R-:W-:Y:S05]  /*0cd0*/  @!P1 BRA `(.L_x_12) ;  /* 0xfffffff400389947 */ /* 0x001fea000383ffff */
[----:B------:R-:W-:Y:S05]  /*0ce0*/  EXIT ;  /* 0x000000000000794d */ /* 0x000fea0003800000 */
.L_x_13:
        /* <DEDUP_REMOVED lines=9> */
.L_x_16:


//--------------------- .nv.shared.reserved.0     --------------------------
	.section	.nv.shared.reserved.0,"aw",@nobits
	.weak		__nv_reservedSMEM_offset_0_alias
	.size		__nv_reservedSMEM_offset_0_alias, 0, 64
	.other		__nv_reservedSMEM_offset_0_alias,@"STO_CUDA_RESERVED_SHARED STV_DEFAULT"
__nv_reservedSMEM_offset_0_alias:
	.zero		0
	.zero		64


//--------------------- .nv.global                --------------------------
	.section	.nv.global,"aw",@nobits
.nv.global:
	.type		_ZN34_INTERNAL_02acc64a_4_k_cu_6376b39a6thrust24THRUST_300001_SM_1000_NS3seqE,@object
	.size		_ZN34_INTERNAL_02acc64a_4_k_cu_6376b39a6thrust24THRUST_300001_SM_1000_NS3seqE,(_ZN34_INTERNAL_02acc64a_4_k_cu_6376b39a4cuda3std3__48in_placeE - _ZN34_INTERNAL_02acc64a_4_k_cu_6376b39a6thrust24THRUST_300001_SM_1000_NS3seqE)
_ZN34_INTERNAL_02acc64a_4_k_cu_6376b39a6thrust24THRUST_300001_SM_1000_NS3seqE:
	.zero		1
	.type		_ZN34_INTERNAL_02acc64a_4_k_cu_6376b39a4cuda3std3__48in_placeE,@object
	.size		_ZN34_INTERNAL_02acc64a_4_k_cu_6376b39a4cuda3std3__48in_placeE,(_ZN34_INTERNAL_02acc64a_4_k_cu_6376b39a4cuda3std6ranges3__45__cpo4sizeE - _ZN34_INTERNAL_02acc64a_4_k_cu_6376b39a4cuda3std3__48in_placeE)
_ZN34_INTERNAL_02acc64a_4_k_cu_6376b39a4cuda3std3__48in_placeE:
	.zero		1
	.type		_ZN34_INTERNAL_02acc64a_4_k_cu_6376b39a4cuda3std6ranges3__45__cpo4sizeE,@object
	.size		_ZN34_INTERNAL_02acc64a_4_k_cu_6376b39a4cuda3std6ranges3__45__cpo4sizeE,(_ZN34_INTERNAL_02acc64a_4_k_cu_6376b39a6thrust24THRUST_300001_SM_1000_NS12placeholders2_3E - _ZN34_INTERNAL_02acc64a_4_k_cu_6376b39a4cuda3std6ranges3__45__cpo4sizeE)
_ZN34_INTERNAL_02acc64a_4_k_cu_6376b39a4cuda3std6ranges3__45__cpo4sizeE:
	.zero		1
	.type		_ZN34_INTERNAL_02acc64a_4_k_cu_6376b39a6thrust24THRUST_300001_SM_1000_NS12placeholders2_3E,@object
	.size		_ZN34_INTERNAL_02acc64a_4_k_cu_6376b39a6thrust24THRUST_300001_SM_1000_NS12placeholders2_3E,(_ZN34_INTERNAL_02acc64a_4_k_cu_6376b39a4cuda3std3__45__cpo6cbeginE - _ZN34_INTERNAL_02acc64a_4_k_cu_6376b39a6thrust24THRUST_300001_SM_1000_NS12placeholders2_3E)
_ZN34_INTERNAL_02acc64a_4_k_cu_6376b39a6thrust24THRUST_300001_SM_1000_NS12placeholders2_3E:
	.zero		1
	.type		_ZN34_INTERNAL_02acc64a_4_k_cu_6376b39a4cuda3std3__45__cpo6cbeginE,@object
	.size		_ZN34_INTERNAL_02acc64a_4_k_cu_6376b39a4cuda3std3__45__cpo6cbeginE,(_ZN34_INTERNAL_02acc64a_4_k_cu_6376b39a4cuda3std6ranges3__45__cpo6cbeginE - _ZN34_INTERNAL_02acc64a_4_k_cu_6376b39a4cuda3std3__45__cpo6cbeginE)
_ZN34_INTERNAL_02acc64a_4_k_cu_6376b39a4cuda3std3__45__cpo6cbeginE:
	.zero		1
	.type		_ZN34_INTERNAL_02acc64a_4_k_cu_6376b39a4cuda3std6ranges3__45__cpo6cbeginE,@object
	.size		_ZN34_INTERNAL_02acc64a_4_k_cu_6376b39a4cuda3std6ranges3__45__cpo6cbeginE,(_ZN34_INTERNAL_02acc64a_4_k_cu_6376b39a6thrust24THRUST_300001_SM_1000_NS12placeholders2_7E - _ZN34_INTERNAL_02acc64a_4_k_cu_6376b39a4cuda3std6ranges3__45__cpo6cbeginE)
_ZN34_INTERNAL_02acc64a_4_k_cu_6376b39a4cuda3std6ranges3__45__cpo6cbeginE:
	.zero		1
	.type		_ZN34_INTERNAL_02acc64a_4_k_cu_6376b39a6thrust24THRUST_300001_SM_1000_NS12placeholders2_7E,@object
	.size		_ZN34_INTERNAL_02acc64a_4_k_cu_6376b39a6thrust24THRUST_300001_SM_1000_NS12placeholders2_7E,(_ZN34_INTERNAL_02acc64a_4_k_cu_6376b39a4cuda3std3__45__cpo7crbeginE - _ZN34_INTERNAL_02acc64a_4_k_cu_6376b39a6thrust24THRUST_300001_SM_1000_NS12placeholders2_7E)
_ZN34_INTERNAL_02acc64a_4_k_cu_6376b39a6thrust24THRUST_300001_SM_1000_NS12placeholders2_7E:
	.zero		1
	.type		_ZN34_INTERNAL_02acc64a_4_k_cu_6376b39a4cuda3std3__45__cpo7crbeginE,@object
	.size		_ZN34_INTERNAL_02acc64a_4_k_cu_6376b39a4cuda3std3__45__cpo7crbeginE,(_ZN34_INTERNAL_02acc64a_4_k_cu_6376b39a4cuda3std6ranges3__45__cpo4nextE - _ZN34_INTERNAL_02acc64a_4_k_cu_6376b39a4cuda3std3__45__cpo7crbeginE)
_ZN34_INTERNAL_02acc64a_4_k_cu_6376b39a4cuda3std3__45__cpo7crbeginE:
	.zero		1
	.type		_ZN34_INTERNAL_02acc64a_4_k_cu_6376b39a4cuda3std6ranges3__45__cpo4nextE,@object
	.size		_ZN34_INTERNAL_02acc64a_4_k_cu_6376b39a4cuda3std6ranges3__45__cpo4nextE,(_ZN34_INTERNAL_02acc64a_4_k_cu_6376b39a4cuda3std6ranges3__45__cpo4swapE - _ZN34_INTERNAL_02acc64a_4_k_cu_6376b39a4cuda3std6ranges3__45__cpo4nextE)
_ZN34_INTERNAL_02acc64a_4_k_cu_6376b39a4cuda3std6ranges3__45__cpo4nextE:
	.zero		1
	.type		_ZN34_INTERNAL_02acc64a_4_k_cu_6376b39a4cuda3std6ranges3__45__cpo4swapE,@object
	.size		_ZN34_INTERNAL_02acc64a_4_k_cu_6376b39a4cuda3std6ranges3__45__cpo4swapE,(_ZN34_INTERNAL_02acc64a_4_k_cu_6376b39a6thrust24THRUST_300001_SM_1000_NS8cuda_cub10par_nosyncE - _ZN34_INTERNAL_02acc64a_4_k_cu_6376b39a4cuda3std6ranges3__45__cpo4swapE)
_ZN34_INTERNAL_02acc64a_4_k_cu_6376b39a4cuda3std6ranges3__45__cpo4swapE:
	.zero		1
	.type		_ZN34_INTERNAL_02acc64a_4_k_cu_6376b39a6thrust24THRUST_300001_SM_1000_NS8cuda_cub10par_nosyncE,@object
	.size		_ZN34_INTERNAL_02acc64a_4_k_cu_6376b39a6thrust24THRUST_300001_SM_1000_NS8cuda_cub10par_nosyncE,(_ZN34_INTERNAL_02acc64a_4_k_cu_6376b39a6thrust24THRUST_300001_SM_1000_NS12placeholders2_9E - _ZN34_INTERNAL_02acc64a_4_k_cu_6376b39a6thrust24THRUST_300001_SM_1000_NS8cuda_cub10par_nosyncE)
_ZN34_INTERNAL_02acc64a_4_k_cu_6376b39a6thrust24THRUST_300001_SM_1000_NS8cuda_cub10par_nosyncE:
	.zero		1
	.type		_ZN34_INTERNAL_02acc64a_4_k_cu_6376b39a6thrust24THRUST_300001_SM_1000_NS12placeholders2_9E,@object
	.size		_ZN34_INTERNAL_02acc64a_4_k_cu_6376b39a6thrust24THRUST_300001_SM_1000_NS12placeholders2_9E,(_ZN34_INTERNAL_02acc64a_4_k_cu_6376b39a4cuda3std3__436_GLOBAL__N__02acc64a_4_k_cu_6376b39a6ignoreE - _ZN34_INTERNAL_02acc64a_4_k_cu_6376b39a6thrust24THRUST_300001_SM_1000_NS12placeholders2_9E)
_ZN34_INTERNAL_02acc64a_4_k_cu_6376b39a6thrust24THRUST_300001_SM_1000_NS12placeholders2_9E:
	.zero		1
	.type		_ZN34_INTERNAL_02acc64a_4_k_cu_6376b39a4cuda3std3__436_GLOBAL__N__02acc64a_4_k_cu_6376b39a6ignoreE,@object
	.size		_ZN34_INTERNAL_02acc64a_4_k_cu_6376b39a4cuda3std3__436_GLOBAL__N__02acc64a_4_k_cu_6376b39a6ignoreE,(_ZN34_INTERNAL_02acc64a_4_k_cu_6376b39a4cuda3std6ranges3__45__cpo4dataE - _ZN34_INTERNAL_02acc64a_4_k_cu_6376b39a4cuda3std3__436_GLOBAL__N__02acc64a_4_k_cu_6376b39a6ignoreE)
_ZN34_INTERNAL_02acc64a_4_k_cu_6376b39a4cuda3std3__436_GLOBAL__N__02acc64a_4_k_cu_6376b39a6ignoreE:
	.zero		1
	.type		_ZN34_INTERNAL_02acc64a_4_k_cu_6376b39a4cuda3std6ranges3__45__cpo4dataE,@object
	.size		_ZN34_INTERNAL_02acc64a_4_k_cu_6376b39a4cuda3std6ranges3__45__cpo4dataE,(_ZN34_INTERNAL_02acc64a_4_k_cu_6376b39a6thrust24THRUST_300001_SM_1000_NS12placeholders2_1E - _ZN34_INTERNAL_02acc64a_4_k_cu_6376b39a4cuda3std6ranges3__45__cpo4dataE)
_ZN34_INTERNAL_02acc64a_4_k_cu_6376b39a4cuda3std6ranges3__45__cpo4dataE:
	.zero		1
	.type		_ZN34_INTERNAL_02acc64a_4_k_cu_6376b39a6thrust24THRUST_300001_SM_1000_NS12placeholders2_1E,@object
	.size		_ZN34_INTERNAL_02acc64a_4_k_cu_6376b39a6thrust24THRUST_300001_SM_1000_NS12placeholders2_1E,(_ZN34_INTERNAL_02acc64a_4_k_cu_6376b39a4cuda3std3__45__cpo5beginE - _ZN34_INTERNAL_02acc64a_4_k_cu_6376b39a6thrust24THRUST_300001_SM_1000_NS12placeholders2_1E)
_ZN34_INTERNAL_02acc64a_4_k_cu_6376b39a6thrust24THRUST_300001_SM_1000_NS12placeholders2_1E:
	.zero		1
	.type		_ZN34_INTERNAL_02acc64a_4_k_cu_6376b39a4cuda3std3__45__cpo5beginE,@object
	.size		_ZN34_INTERNAL_02acc64a_4_k_cu_6376b39a4cuda3std3__45__cpo5beginE,(_ZN34_INTERNAL_02acc64a_4_k_cu_6376b39a4cuda3std6ranges3__45__cpo5beginE - _ZN34_INTERNAL_02acc64a_4_k_cu_6376b39a4cuda3std3__45__cpo5beginE)
_ZN34_INTERNAL_02acc64a_4_k_cu_6376b39a4cuda3std3__45__cpo5beginE:
	.zero		1
	.type		_ZN34_INTERNAL_02acc64a_4_k_cu_6376b39a4cuda3std6ranges3__45__cpo5beginE,@object
	.size		_ZN34_INTERNAL_02acc64a_4_k_cu_6376b39a4cuda3std6ranges3__45__cpo5beginE,(_ZN34_INTERNAL_02acc64a_4_k_cu_6376b39a6thrust24THRUST_300001_SM_1000_NS12placeholders2_5E - _ZN34_INTERNAL_02acc64a_4_k_cu_6376b39a4cuda3std6ranges3__45__cpo5beginE)
_ZN34_INTERNAL_02acc64a_4_k_cu_6376b39a4cuda3std6ranges3__45__cpo5beginE:
	.zero		1
	.type		_ZN34_INTERNAL_02acc64a_4_k_cu_6376b39a6thrust24THRUST_300001_SM_1000_NS12placeholders2_5E,@object
	.size		_ZN34_INTERNAL_02acc64a_4_k_cu_6376b39a6thrust24THRUST_300001_SM_1000_NS12placeholders2_5E,(_ZN34_INTERNAL_02acc64a_4_k_cu_6376b39a4cuda3std3__45__cpo6rbeginE - _ZN34_INTERNAL_02acc64a_4_k_cu_6376b39a6thrust24THRUST_300001_SM_1000_NS12placeholders2_5E)
_ZN34_INTERNAL_02acc64a_4_k_cu_6376b39a6thrust24THRUST_300001_SM_1000_NS12placeholders2_5E:
	.zero		1
	.type		_ZN34_INTERNAL_02acc64a_4_k_cu_6376b39a4cuda3std3__45__cpo6rbeginE,@object
	.size		_ZN34_INTERNAL_02acc64a_4_k_cu_6376b39a4cuda3std3__45__cpo6rbeginE,(_ZN34_INTERNAL_02acc64a_4_k_cu_6376b39a4cuda3std6ranges3__45__cpo7advanceE - _ZN34_INTERNAL_02acc64a_4_k_cu_6376b39a4cuda3std3__45__cpo6rbeginE)
_ZN34_INTERNAL_02acc64a_4_k_cu_6376b39a4cuda3std3__45__cpo6rbeginE:
	.zero		1
	.type		_ZN34_INTERNAL_02acc64a_4_k_cu_6376b39a4cuda3std6ranges3__45__cpo7advanceE,@object
	.size		_ZN34_INTERNAL_02acc64a_4_k_cu_6376b39a4cuda3std6ranges3__45__cpo7advanceE,(_ZN34_INTERNAL_02acc64a_4_k_cu_6376b39a4cuda3std3__47nulloptE - _ZN34_INTERNAL_02acc64a_4_k_cu_6376b39a4cuda3std6ranges3__45__cpo7advanceE)
_ZN34_INTERNAL_02acc64a_4_k_cu_6376b39a4cuda3std6ranges3__45__cpo7advanceE:
	.zero		1
	.type		_ZN34_INTERNAL_02acc64a_4_k_cu_6376b39a4cuda3std3__47nulloptE,@object
	.size		_ZN34_INTERNAL_02acc64a_4_k_cu_6376b39a4cuda3std3__47nulloptE,(_ZN34_INTERNAL_02acc64a_4_k_cu_6376b39a4cuda3std6ranges3__45__cpo8distanceE - _ZN34_INTERNAL_02acc64a_4_k_cu_6376b39a4cuda3std3__47nulloptE)
_ZN34_INTERNAL_02acc64a_4_k_cu_6376b39a4cuda3std3__47nulloptE:
	.zero		1
	.type		_ZN34_INTERNAL_02acc64a_4_k_cu_6376b39a4cuda3std6ranges3__45__cpo8distanceE,@object
	.size		_ZN34_INTERNAL_02acc64a_4_k_cu_6376b39a4cuda3std6ranges3__45__cpo8distanceE,(_ZN34_INTERNAL_02acc64a_4_k_cu_6376b39a6thrust24THRUST_300001_SM_1000_NS12placeholders3_10E - _ZN34_INTERNAL_02acc64a_4_k_cu_6376b39a4cuda3std6ranges3__45__cpo8distanceE)
_ZN34_INTERNAL_02acc64a_4_k_cu_6376b39a4cuda3std6ranges3__45__cpo8distanceE:
	.zero		1
	.type		_ZN34_INTERNAL_02acc64a_4_k_cu_6376b39a6thrust24THRUST_300001_SM_1000_NS12placeholders3_10E,@object
	.size		_ZN34_INTERNAL_02acc64a_4_k_cu_6376b39a6thrust24THRUST_300001_SM_1000_NS12placeholders3_10E,(_ZN34_INTERNAL_02acc64a_4_k_cu_6376b39a4cuda3std3__419piecewise_constructE - _ZN34_INTERNAL_02acc64a_4_k_cu_6376b39a6thrust24THRUST_300001_SM_1000_NS12placeholders3_10E)
_ZN34_INTERNAL_02acc64a_4_k_cu_6376b39a6thrust24THRUST_300001_SM_1000_NS12placeholders3_10E:
	.zero		1
	.type		_ZN34_INTERNAL_02acc64a_4_k_cu_6376b39a4cuda3std3__419piecewise_constructE,@object
	.size		_ZN34_INTERNAL_02acc64a_4_k_cu_6376b39a4cuda3std3__419piecewise_constructE,(_ZN34_INTERNAL_02acc64a_4_k_cu_6376b39a4cuda3std6ranges3__45__cpo5cdataE - _ZN34_INTERNAL_02acc64a_4_k_cu_6376b39a4cuda3std3__419piecewise_constructE)
_ZN34_INTERNAL_02acc64a_4_k_cu_6376b39a4cuda3std3__419piecewise_constructE:
	.zero		1
	.type		_ZN34_INTERNAL_02acc64a_4_k_cu_6376b39a4cuda3std6ranges3__45__cpo5cdataE,@object
	.size		_ZN34_INTERNAL_02acc64a_4_k_cu_6376b39a4cuda3std6ranges3__45__cpo5cdataE,(_ZN34_INTERNAL_02acc64a_4_k_cu_6376b39a6thrust24THRUST_300001_SM_1000_NS12placeholders2_2E - _ZN34_INTERNAL_02acc64a_4_k_cu_6376b39a4cuda3std6ranges3__45__cpo5cdataE)
_ZN34_INTERNAL_02acc64a_4_k_cu_6376b39a4cuda3std6ranges3__45__cpo5cdataE:
	.zero		1
	.type		_ZN34_INTERNAL_02acc64a_4_k_cu_6376b39a6thrust24THRUST_300001_SM_1000_NS12placeholders2_2E,@object
	.size		_ZN34_INTERNAL_02acc64a_4_k_cu_6376b39a6thrust24THRUST_300001_SM_1000_NS12placeholders2_2E,(_ZN34_INTERNAL_02acc64a_4_k_cu_6376b39a4cuda3std3__45__cpo3endE - _ZN34_INTERNAL_02acc64a_4_k_cu_6376b39a6thrust24THRUST_300001_SM_1000_NS12placeholders2_2E)
_ZN34_INTERNAL_02acc64a_4_k_cu_6376b39a6thrust24THRUST_300001_SM_1000_NS12placeholders2_2E:
	.zero		1
	.type		_ZN34_INTERNAL_02acc64a_4_k_cu_6376b39a4cuda3std3__45__cpo3endE,@object
	.size		_ZN34_INTERNAL_02acc64a_4_k_cu_6376b39a4cuda3std3__45__cpo3endE,(_ZN34_INTERNAL_02acc64a_4_k_cu_6376b39a4cuda3std6ranges3__45__cpo3endE - _ZN34_INTERNAL_02acc64a_4_k_cu_6376b39a4cuda3std3__45__cpo3endE)
_ZN34_INTERNAL_02acc64a_4_k_cu_6376b39a4cuda3std3__45__cpo3endE:
	.zero		1
	.type		_ZN34_INTERNAL_02acc64a_4_k_cu_6376b39a4cuda3std6ranges3__45__cpo3endE,@object
	.size		_ZN34_INTERNAL_02acc64a_4_k_cu_6376b39a4cuda3std6ranges3__45__cpo3endE,(_ZN34_INTERNAL_02acc64a_4_k_cu_6376b39a6thrust24THRUST_300001_SM_1000_NS12placeholders2_6E - _ZN34_INTERNAL_02acc64a_4_k_cu_6376b39a4cuda3std6ranges3__45__cpo3endE)
_ZN34_INTERNAL_02acc64a_4_k_cu_6376b39a4cuda3std6ranges3__45__cpo3endE:
	.zero		1
	.type		_ZN34_INTERNAL_02acc64a_4_k_cu_6376b39a6thrust24THRUST_300001_SM_1000_NS12placeholders2_6E,@object
	.size		_ZN34_INTERNAL_02acc64a_4_k_cu_6376b39a6thrust24THRUST_300001_SM_1000_NS12placeholders2_6E,(_ZN34_INTERNAL_02acc64a_4_k_cu_6376b39a4cuda3std3__45__cpo4rendE - _ZN34_INTERNAL_02acc64a_4_k_cu_6376b39a6thrust24THRUST_300001_SM_1000_NS12placeholders2_6E)
_ZN34_INTERNAL_02acc64a_4_k_cu_6376b39a6thrust24THRUST_300001_SM_1000_NS12placeholders2_6E:
	.zero		1
	.type		_ZN34_INTERNAL_02acc64a_4_k_cu_6376b39a4cuda3std3__45__cpo4rendE,@object
	.size		_ZN34_INTERNAL_02acc64a_4_k_cu_6376b39a4cuda3std3__45__cpo4rendE,(_ZN34_INTERNAL_02acc64a_4_k_cu_6376b39a4cuda3std6ranges3__45__cpo9iter_swapE - _ZN34_INTERNAL_02acc64a_4_k_cu_6376b39a4cuda3std3__45__cpo4rendE)
_ZN34_INTERNAL_02acc64a_4_k_cu_6376b39a4cuda3std3__45__cpo4rendE:
	.zero		1
	.type		_ZN34_INTERNAL_02acc64a_4_k_cu_6376b39a4cuda3std6ranges3__45__cpo9iter_swapE,@object
	.size		_ZN34_INTERNAL_02acc64a_4_k_cu_6376b39a4cuda3std6ranges3__45__cpo9iter_swapE,(_ZN34_INTERNAL_02acc64a_4_k_cu_6376b39a4cuda3std3__48unexpectE - _ZN34_INTERNAL_02acc64a_4_k_cu_6376b39a4cuda3std6ranges3__45__cpo9iter_swapE)
_ZN34_INTERNAL_02acc64a_4_k_cu_6376b39a4cuda3std6ranges3__45__cpo9iter_swapE:
	.zero		1
	.type		_ZN34_INTERNAL_02acc64a_4_k_cu_6376b39a4cuda3std3__48unexpectE,@object
	.size		_ZN34_INTERNAL_02acc64a_4_k_cu_6376b39a4cuda3std3__48unexpectE,(_ZN34_INTERNAL_02acc64a_4_k_cu_6376b39a6thrust24THRUST_300001_SM_1000_NS8cuda_cub3parE - _ZN34_INTERNAL_02acc64a_4_k_cu_6376b39a4cuda3std3__48unexpectE)
_ZN34_INTERNAL_02acc64a_4_k_cu_6376b39a4cuda3std3__48unexpectE:
	.zero		1
	.type		_ZN34_INTERNAL_02acc64a_4_k_cu_6376b39a6thrust24THRUST_300001_SM_1000_NS8cuda_cub3parE,@object
	.size		_ZN34_INTERNAL_02acc64a_4_k_cu_6376b39a6thrust24THRUST_300001_SM_1000_NS8cuda_cub3parE,(_ZN34_INTERNAL_02acc64a_4_k_cu_6376b39a6thrust24THRUST_300001_SM_1000_NS12placeholders2_4E - _ZN34_INTERNAL_02acc64a_4_k_cu_6376b39a6thrust24THRUST_300001_SM_1000_NS8cuda_cub3parE)
_ZN34_INTERNAL_02acc64a_4_k_cu_6376b39a6thrust24THRUST_300001_SM_1000_NS8cuda_cub3parE:
	.zero		1
	.type		_ZN34_INTERNAL_02acc64a_4_k_cu_6376b39a6thrust24THRUST_300001_SM_1000_NS12placeholders2_4E,@object
	.size		_ZN34_INTERNAL_02acc64a_4_k_cu_6376b39a6thrust24THRUST_300001_SM_1000_NS12placeholders2_4E,(_ZN34_INTERNAL_02acc64a_4_k_cu_6376b39a4cuda3std3__45__cpo4cendE - _ZN34_INTERNAL_02acc64a_4_k_cu_6376b39a6thrust24THRUST_300001_SM_1000_NS12placeholders2_4E)
_ZN34_INTERNAL_02acc64a_4_k_cu_6376b39a6thrust24THRUST_300001_SM_1000_NS12placeholders2_4E:
	.zero		1
	.type		_ZN34_INTERNAL_02acc64a_4_k_cu_6376b39a4cuda3std3__45__cpo4cendE,@object
	.size		_ZN34_INTERNAL_02acc64a_4_k_cu_6376b39a4cuda3std3__45__cpo4cendE,(_ZN34_INTERNAL_02acc64a_4_k_cu_6376b39a4cuda3std6ranges3__45__cpo4cendE - _ZN34_INTERNAL_02acc64a_4_k_cu_6376b39a4cuda3std3__45__cpo4cendE)
_ZN34_INTERNAL_02acc64a_4_k_cu_6376b39a4cuda3std3__45__cpo4cendE:
	.zero		1
	.type		_ZN34_INTERNAL_02acc64a_4_k_cu_6376b39a4cuda3std6ranges3__45__cpo4cendE,@object
	.size		_ZN34_INTERNAL_02acc64a_4_k_cu_6376b39a4cuda3std6ranges3__45__cpo4cendE,(_ZN34_INTERNAL_02acc64a_4_k_cu_6376b39a4cuda3std3__420unreachable_sentinelE - _ZN34_INTERNAL_02acc64a_4_k_cu_6376b39a4cuda3std6ranges3__45__cpo4cendE)
_ZN34_INTERNAL_02acc64a_4_k_cu_6376b39a4cuda3std6ranges3__45__cpo4cendE:
	.zero		1
	.type		_ZN34_INTERNAL_02acc64a_4_k_cu_6376b39a4cuda3std3__420unreachable_sentinelE,@object
	.size		_ZN34_INTERNAL_02acc64a_4_k_cu_6376b39a4cuda3std3__420unreachable_sentinelE,(_ZN34_INTERNAL_02acc64a_4_k_cu_6376b39a4cuda3std6ranges3__45__cpo5ssizeE - _ZN34_INTERNAL_02acc64a_4_k_cu_6376b39a4cuda3std3__420unreachable_sentinelE)
_ZN34_INTERNAL_02acc64a_4_k_cu_6376b39a4cuda3std3__420unreachable_sentinelE:
	.zero		1
	.type		_ZN34_INTERNAL_02acc64a_4_k_cu_6376b39a4cuda3std6ranges3__45__cpo5ssizeE,@object
	.size		_ZN34_INTERNAL_02acc64a_4_k_cu_6376b39a4cuda3std6ranges3__45__cpo5ssizeE,(_ZN34_INTERNAL_02acc64a_4_k_cu_6376b39a6thrust24THRUST_300001_SM_1000_NS12placeholders2_8E - _ZN34_INTERNAL_02acc64a_4_k_cu_6376b39a4cuda3std6ranges3__45__cpo5ssizeE)
_ZN34_INTERNAL_02acc64a_4_k_cu_6376b39a4cuda3std6ranges3__45__cpo5ssizeE:
	.zero		1
	.type		_ZN34_INTERNAL_02acc64a_4_k_cu_6376b39a6thrust24THRUST_300001_SM_1000_NS12placeholders2_8E,@object
	.size		_ZN34_INTERNAL_02acc64a_4_k_cu_6376b39a6thrust24THRUST_300001_SM_1000_NS12placeholders2_8E,(_ZN34_INTERNAL_02acc64a_4_k_cu_6376b39a4cuda3std3__45__cpo5crendE - _ZN34_INTERNAL_02acc64a_4_k_cu_6376b39a6thrust24THRUST_300001_SM_1000_NS12placeholders2_8E)
_ZN34_INTERNAL_02acc64a_4_k_cu_6376b39a6thrust24THRUST_300001_SM_1000_NS12placeholders2_8E:
	.zero		1
	.type		_ZN34_INTERNAL_02acc64a_4_k_cu_6376b39a4cuda3std3__45__cpo5crendE,@object
	.size		_ZN34_INTERNAL_02acc64a_4_k_cu_6376b39a4cuda3std3__45__cpo5crendE,(_ZN34_INTERNAL_02acc64a_4_k_cu_6376b39a4cuda3std6ranges3__45__cpo4prevE - _ZN34_INTERNAL_02acc64a_4_k_cu_6376b39a4cuda3std3__45__cpo5crendE)
_ZN34_INTERNAL_02acc64a_4_k_cu_6376b39a4cuda3std3__45__cpo5crendE:
	.zero		1
	.type		_ZN34_INTERNAL_02acc64a_4_k_cu_6376b39a4cuda3std6ranges3__45__cpo4prevE,@object
	.size		_ZN34_INTERNAL_02acc64a_4_k_cu_6376b39a4cuda3std6ranges3__45__cpo4prevE,(_ZN34_INTERNAL_02acc64a_4_k_cu_6376b39a4cuda3std6ranges3__45__cpo9iter_moveE - _ZN34_INTERNAL_02acc64a_4_k_cu_6376b39a4cuda3std6ranges3__45__cpo4prevE)
_ZN34_INTERNAL_02acc64a_4_k_cu_6376b39a4cuda3std6ranges3__45__cpo4prevE:
	.zero		1
	.type		_ZN34_INTERNAL_02acc64a_4_k_cu_6376b39a4cuda3std6ranges3__45__cpo9iter_moveE,@object
	.size		_ZN34_INTERNAL_02acc64a_4_k_cu_6376b39a4cuda3std6ranges3__45__cpo9iter_moveE,(_ZN34_INTERNAL_02acc64a_4_k_cu_6376b39a6thrust24THRUST_300001_SM_1000_NS6system6detail10sequential3seqE - _ZN34_INTERNAL_02acc64a_4_k_cu_6376b39a4cuda3std6ranges3__45__cpo9iter_moveE)
_ZN34_INTERNAL_02acc64a_4_k_cu_6376b39a4cuda3std6ranges3__45__cpo9iter_moveE:
	.zero		1
	.type		_ZN34_INTERNAL_02acc64a_4_k_cu_6376b39a6thrust24THRUST_300001_SM_1000_NS6system6detail10sequential3seqE,@object
	.size		_ZN34_INTERNAL_02acc64a_4_k_cu_6376b39a6thrust24THRUST_300001_SM_1000_NS6system6detail10sequential3seqE,(.L_31 - _ZN34_INTERNAL_02acc64a_4_k_cu_6376b39a6thrust24THRUST_300001_SM_1000_NS6system6detail10sequential3seqE)
_ZN34_INTERNAL_02acc64a_4_k_cu_6376b39a6thrust24THRUST_300001_SM_1000_NS6system6detail10sequential3seqE:
	.zero		1
.L_31:


//--------------------- .nv.constant0._ZN3cub18CUB_300001_SM_10006detail11EmptyKernelIvEEvv --------------------------
	.section	.nv.constant0._ZN3cub18CUB_300001_SM_10006detail11EmptyKernelIvEEvv,"a",@progbits
	.sectionflags	@""
	.align	4
.nv.constant0._ZN3cub18CUB_300001_SM_10006detail11EmptyKernelIvEEvv:
	.zero		896


//--------------------- .nv.constant0._Z14choice_clusterPKfS0_S0_iPfS1_if --------------------------
	.section	.nv.constant0._Z14choice_clusterPKfS0_S0_iPfS1_if,"a",@progbits
	.sectionflags	@""
	.align	4
.nv.constant0._Z14choice_clusterPKfS0_S0_iPfS1_if:
	.zero		952


//--------------------- .nv.constant0._Z12get_distancePKfS0_PfiS0_S0_i --------------------------
	.section	.nv.constant0._Z12get_distancePKfS0_PfiS0_S0_i,"a",@progbits
	.sectionflags	@""
	.align	4
.nv.constant0._Z12get_distancePKfS0_PfiS0_S0_i:
	.zero		948


//--------------------- SYMBOLS --------------------------

	.type		.nv.reservedSmem.offset0,@object
	.size		.nv.reservedSmem.offset0,0x4
